	.target	sm_100a

	.elftype	@"ET_EXEC"


//--------------------- .note.nv.tkinfo           --------------------------
	.section	.note.nv.tkinfo,"",@"SHT_NOTE"
	.sectionflags	@"SHF_NOTE_NV_TKINFO"
	.tkinfo
        /*0018*/ 	.word	0x00000081
        /*0030*/ 	.string	""
        /*0030*/ 	.string	"ptxas-blackwell"
        /*0030*/ 	.string	"Cuda compilation tools, release 12.9, V12.9.86"
        /*0030*/ 	.string	"Build cuda_12.9.r12.9/compiler.36037853_0"
        /*0030*/ 	.string	"-v  -suppress-debug-info  -lineinfo  -arch sm_100a "



//--------------------- .note.nv.cuver            --------------------------
	.section	.note.nv.cuver,"",@"SHT_NOTE"
	.sectionflags	@"SHF_NOTE_NV_CUVER"
        /*0018*/ 	.short	0x0001
        /*001a*/ 	.short	0x0064
        /*001c*/ 	.short	0x0001
        /*001e*/ 	.short	0x0000
        /*0020*/ 	.short	0x0001
        /*0022*/ 	.short	0x0000


//--------------------- .nv.info                  --------------------------
	.section	.nv.info,"",@"SHT_CUDA_INFO"
	.align	4


	//----- nvinfo : EIATTR_REGCOUNT
	.align		4
        /*0000*/ 	.byte	0x04, 0x2f
        /*0002*/ 	.short	(.L_4 - .L_3)
	.align		4
.L_3:
        /*0004*/ 	.word	index@(gluon_tcgen05)
        /*0008*/ 	.word	0x00000088


	//----- nvinfo : EIATTR_FRAME_SIZE
	.align		4
.L_4:
        /*000c*/ 	.byte	0x04, 0x11
        /*000e*/ 	.short	(.L_6 - .L_5)
	.align		4
.L_5:
        /*0010*/ 	.word	index@($__internal_2_$__cuda_sm10x_tcgen05_guardrail_trap_unallocated_columns_being_dealloced)
        /*0014*/ 	.word	0x00000000


	//----- nvinfo : EIATTR_FRAME_SIZE
	.align		4
.L_6:
        /*0018*/ 	.byte	0x04, 0x11
        /*001a*/ 	.short	(.L_8 - .L_7)
	.align		4
.L_7:
        /*001c*/ 	.word	index@($__internal_1_$__cuda_sm10x_tcgen05_guardrail_trap_phase_invalid_during_alloc)
        /*0020*/ 	.word	0x00000000


	//----- nvinfo : EIATTR_FRAME_SIZE
	.align		4
.L_8:
        /*0024*/ 	.byte	0x04, 0x11
        /*0026*/ 	.short	(.L_10 - .L_9)
	.align		4
.L_9:
        /*0028*/ 	.word	index@($__internal_0_$__cuda_sm10x_tcgen05_guardrail_trap_col_being_dealloced_not_returned_by_alloc)
        /*002c*/ 	.word	0x00000000


	//----- nvinfo : EIATTR_FRAME_SIZE
	.align		4
.L_10:
        /*0030*/ 	.byte	0x04, 0x11
        /*0032*/ 	.short	(.L_12 - .L_11)
	.align		4
.L_11:
        /*0034*/ 	.word	index@(gluon_tcgen05)
        /*0038*/ 	.word	0x00000000


	//----- nvinfo : EIATTR_MIN_STACK_SIZE
	.align		4
.L_12:
        /*003c*/ 	.byte	0x04, 0x12
        /*003e*/ 	.short	(.L_14 - .L_13)
	.align		4
.L_13:
        /*0040*/ 	.word	index@(gluon_tcgen05)
        /*0044*/ 	.word	0x00000000
.L_14:


//--------------------- .nv.info.gluon_tcgen05    --------------------------
	.section	.nv.info.gluon_tcgen05,"",@"SHT_CUDA_INFO"
	.sectionflags	@""
	.align	4


	//----- nvinfo : EIATTR_CUDA_API_VERSION
	.align		4
        /*0000*/ 	.byte	0x04, 0x37
        /*0002*/ 	.short	(.L_16 - .L_15)
.L_15:
        /*0004*/ 	.word	0x00000081


	//----- nvinfo : EIATTR_KPARAM_INFO
	.align		4
.L_16:
        /*0008*/ 	.byte	0x04, 0x17
        /*000a*/ 	.short	(.L_18 - .L_17)
.L_17:
        /*000c*/ 	.word	0x00000000
        /*0010*/ 	.short	0x000a
        /*0012*/ 	.short	0x0048
        /*0014*/ 	.byte	0x00, 0xf4, 0x21, 0x00


	//----- nvinfo : EIATTR_KPARAM_INFO
	.align		4
.L_18:
        /*0018*/ 	.byte	0x04, 0x17
        /*001a*/ 	.short	(.L_20 - .L_19)
.L_19:
        /*001c*/ 	.word	0x00000000
        /*0020*/ 	.short	0x0009
        /*0022*/ 	.short	0x0040
        /*0024*/ 	.byte	0x00, 0xf4, 0x21, 0x00


	//----- nvinfo : EIATTR_KPARAM_INFO
	.align		4
.L_20:
        /*0028*/ 	.byte	0x04, 0x17
        /*002a*/ 	.short	(.L_22 - .L_21)
.L_21:
        /*002c*/ 	.word	0x00000000
        /*0030*/ 	.short	0x0008
        /*0032*/ 	.short	0x0038
        /*0034*/ 	.byte	0x00, 0xf0, 0x21, 0x00


	//----- nvinfo : EIATTR_KPARAM_INFO
	.align		4
.L_22:
        /*0038*/ 	.byte	0x04, 0x17
        /*003a*/ 	.short	(.L_24 - .L_23)
.L_23:
        /*003c*/ 	.word	0x00000000
        /*0040*/ 	.short	0x0007
        /*0042*/ 	.short	0x0030
        /*0044*/ 	.byte	0x00, 0xf0, 0x21, 0x00


	//----- nvinfo : EIATTR_KPARAM_INFO
	.align		4
.L_24:
        /*0048*/ 	.byte	0x04, 0x17
        /*004a*/ 	.short	(.L_26 - .L_25)
.L_25:
        /*004c*/ 	.word	0x00000000
        /*0050*/ 	.short	0x0006
        /*0052*/ 	.short	0x0028
        /*0054*/ 	.byte	0x00, 0xf0, 0x21, 0x00


	//----- nvinfo : EIATTR_KPARAM_INFO
	.align		4
.L_26:
        /*0058*/ 	.byte	0x04, 0x17
        /*005a*/ 	.short	(.L_28 - .L_27)
.L_27:
        /*005c*/ 	.word	0x00000000
        /*0060*/ 	.short	0x0005
        /*0062*/ 	.short	0x0020
        /*0064*/ 	.byte	0x00, 0xf0, 0x11, 0x00


	//----- nvinfo : EIATTR_KPARAM_INFO
	.align		4
.L_28:
        /*0068*/ 	.byte	0x04, 0x17
        /*006a*/ 	.short	(.L_30 - .L_29)
.L_29:
        /*006c*/ 	.word	0x00000000
        /*0070*/ 	.short	0x0004
        /*0072*/ 	.short	0x001c
        /*0074*/ 	.byte	0x00, 0xf0, 0x11, 0x00


	//----- nvinfo : EIATTR_KPARAM_INFO
	.align		4
.L_30:
        /*0078*/ 	.byte	0x04, 0x17
        /*007a*/ 	.short	(.L_32 - .L_31)
.L_31:
        /*007c*/ 	.word	0x00000000
        /*0080*/ 	.short	0x0003
        /*0082*/ 	.short	0x0018
        /*0084*/ 	.byte	0x00, 0xf0, 0x11, 0x00


	//----- nvinfo : EIATTR_KPARAM_INFO
	.align		4
.L_32:
        /*0088*/ 	.byte	0x04, 0x17
        /*008a*/ 	.short	(.L_34 - .L_33)
.L_33:
        /*008c*/ 	.word	0x00000000
        /*0090*/ 	.short	0x0002
        /*0092*/ 	.short	0x0010
        /*0094*/ 	.byte	0x00, 0xf4, 0x21, 0x00


	//----- nvinfo : EIATTR_KPARAM_INFO
	.align		4
.L_34:
        /*0098*/ 	.byte	0x04, 0x17
        /*009a*/ 	.short	(.L_36 - .L_35)
.L_35:
        /*009c*/ 	.word	0x00000000
        /*00a0*/ 	.short	0x0001
        /*00a2*/ 	.short	0x0008
        /*00a4*/ 	.byte	0x00, 0xf4, 0x21, 0x00


	//----- nvinfo : EIATTR_KPARAM_INFO
	.align		4
.L_36:
        /*00a8*/ 	.byte	0x04, 0x17
        /*00aa*/ 	.short	(.L_38 - .L_37)
.L_37:
        /*00ac*/ 	.word	0x00000000
        /*00b0*/ 	.short	0x0000
        /*00b2*/ 	.short	0x0000
        /*00b4*/ 	.byte	0x00, 0xf4, 0x21, 0x00


	//----- nvinfo : EIATTR_AT_ENTRY_FRAGMENTS
	.align		4
.L_38:
        /*00b8*/ 	.byte	0x04, 0x4f
        /*00ba*/ 	.short	(.L_40 - .L_39)


	//   ....[0]....
.L_39:
        /*00bc*/ 	.word	0x00000004


	//----- nvinfo : EIATTR_RESERVED_SMEM_USED
	.align		4
.L_40:
        /*00c0*/ 	.byte	0x01, 0x41
	.zero		2


	//----- nvinfo : EIATTR_SPARSE_MMA_MASK
	.align		4
        /*00c4*/ 	.byte	0x03, 0x50
        /*00c6*/ 	.short	0x0000


	//----- nvinfo : EIATTR_TCGEN05_1CTA_USED
	.align		4
        /*00c8*/ 	.byte	0x01, 0x51
	.zero		2


	//----- nvinfo : EIATTR_MAXREG_COUNT
	.align		4
        /*00cc*/ 	.byte	0x03, 0x1b
        /*00ce*/ 	.short	0x00ff


	//----- nvinfo : EIATTR_NUM_BARRIERS
	.align		4
        /*00d0*/ 	.byte	0x02, 0x4c
        /*00d2*/ 	.byte	0x01
	.zero		1


	//----- nvinfo : EIATTR_INT_WARP_WIDE_INSTR_OFFSETS
	.align		4
        /*00d4*/ 	.byte	0x04, 0x31
        /*00d6*/ 	.short	(.L_42 - .L_41)


	//   ....[0]....
.L_41:
        /*00d8*/ 	.word	0x00001630


	//   ....[1]....
        /*00dc*/ 	.word	0x00001650


	//   ....[2]....
        /*00e0*/ 	.word	0x000016c0


	//   ....[3]....
        /*00e4*/ 	.word	0x000017e0


	//   ....[4]....
        /*00e8*/ 	.word	0x000017f0


	//   ....[5]....
        /*00ec*/ 	.word	0x00001810


	//   ....[6]....
        /*00f0*/ 	.word	0x00001880


	//   ....[7]....
        /*00f4*/ 	.word	0x00001b10


	//   ....[8]....
        /*00f8*/ 	.word	0x00001b20


	//   ....[9]....
        /*00fc*/ 	.word	0x00001c70


	//   ....[10]....
        /*0100*/ 	.word	0x00001c80


	//   ....[11]....
        /*0104*/ 	.word	0x00001cc0


	//   ....[12]....
        /*0108*/ 	.word	0x00001d00


	//   ....[13]....
        /*010c*/ 	.word	0x00001ea0


	//   ....[14]....
        /*0110*/ 	.word	0x00001eb0


	//   ....[15]....
        /*0114*/ 	.word	0x00002120


	//   ....[16]....
        /*0118*/ 	.word	0x00002130


	//   ....[17]....
        /*011c*/ 	.word	0x00002820


	//   ....[18]....
        /*0120*/ 	.word	0x00002870


	//----- nvinfo : EIATTR_COOP_GROUP_MASK_REGIDS
	.align		4
.L_42:
        /*0124*/ 	.byte	0x04, 0x29
        /*0126*/ 	.short	(.L_44 - .L_43)


	//   ....[0]....
.L_43:
        /*0128*/ 	.word	0xffffffff


	//   ....[1]....
        /*012c*/ 	.word	0xffffffff


	//   ....[2]....
        /*0130*/ 	.word	0xffffffff


	//   ....[3]....
        /*0134*/ 	.word	0xffffffff


	//   ....[4]....
        /*0138*/ 	.word	0xffffffff


	//   ....[5]....
        /*013c*/ 	.word	0xffffffff


	//   ....[6]....
        /*0140*/ 	.word	0xffffffff


	//   ....[7]....
        /*0144*/ 	.word	0xffffffff


	//   ....[8]....
        /*0148*/ 	.word	0xffffffff


	//   ....[9]....
        /*014c*/ 	.word	0xffffffff


	//----- nvinfo : EIATTR_COOP_GROUP_INSTR_OFFSETS
	.align		4
.L_44:
        /*0150*/ 	.byte	0x04, 0x28
        /*0152*/ 	.short	(.L_46 - .L_45)


	//   ....[0]....
.L_45:
        /*0154*/ 	.word	0x00000050


	//   ....[1]....
        /*0158*/ 	.word	0x00000310


	//   ....[2]....
        /*015c*/ 	.word	0x000004f0


	//   ....[3]....
        /*0160*/ 	.word	0x000009a0


	//   ....[4]....
        /*0164*/ 	.word	0x00000ae0


	//   ....[5]....
        /*0168*/ 	.word	0x00000f50


	//   ....[6]....
        /*016c*/ 	.word	0x00001090


	//   ....[7]....
        /*0170*/ 	.word	0x000014e0


	//   ....[8]....
        /*0174*/ 	.word	0x000026b0


	//   ....[9]....
        /*0178*/ 	.word	0x00002920


	//----- nvinfo : EIATTR_VRC_CTA_INIT_COUNT
	.align		4
.L_46:
        /*017c*/ 	.byte	0x02, 0x4a
        /*017e*/ 	.byte	0x80
	.zero		1


	//----- nvinfo : EIATTR_MBARRIER_INSTR_OFFSETS
	.align		4
        /*0180*/ 	.byte	0x04, 0x39
        /*0182*/ 	.short	(.L_48 - .L_47)


	//   ....[0]....
.L_47:
        /*0184*/ 	.word	0x000016e0
        /*0188*/ 	.word	0x000000ff
        /*018c*/ 	.word	0x0000a000
        /*0190*/ 	.short	0x0100
        /*0192*/ 	.byte	0x0a
	.zero		1


	//   ....[1]....
        /*0194*/ 	.word	0x00001700
        /*0198*/ 	.word	0x000000ff
        /*019c*/ 	.word	0x0000a010
        /*01a0*/ 	.short	0x0100
        /*01a2*/ 	.byte	0x0a
	.zero		1


	//   ....[2]....
        /*01a4*/ 	.word	0x000019d0
        /*01a8*/ 	.word	0x000000ff
        /*01ac*/ 	.word	0x0000a000
        /*01b0*/ 	.short	0x010a
        /*01b2*/ 	.byte	0x0a
	.zero		1


	//   ....[3]....
        /*01b4*/ 	.word	0x00001b70
        /*01b8*/ 	.word	0x000000ff
        /*01bc*/ 	.word	0x0000a010
        /*01c0*/ 	.short	0x010a
        /*01c2*/ 	.byte	0x0a
	.zero		1


	//   ....[4]....
        /*01c4*/ 	.word	0x00001d80
        /*01c8*/ 	.word	0x000000ff
        /*01cc*/ 	.word	0x0000a000
        /*01d0*/ 	.short	0x010a
        /*01d2*/ 	.byte	0x0a
	.zero		1


	//   ....[5]....
        /*01d4*/ 	.word	0x00001ef0
        /*01d8*/ 	.word	0x000000ff
        /*01dc*/ 	.word	0x0000a010
        /*01e0*/ 	.short	0x010a
        /*01e2*/ 	.byte	0x0a
	.zero		1


	//   ....[6]....
        /*01e4*/ 	.word	0x00001f80
        /*01e8*/ 	.word	0x000000ff
        /*01ec*/ 	.word	0x0000a000
        /*01f0*/ 	.short	0x0108
        /*01f2*/ 	.byte	0x0a
	.zero		1


	//   ....[7]....
        /*01f4*/ 	.word	0x00001f90
        /*01f8*/ 	.word	0x000000ff
        /*01fc*/ 	.word	0x0000a010
        /*0200*/ 	.short	0x0108
        /*0202*/ 	.byte	0x0a
	.zero		1


	//   ....[8]....
        /*0204*/ 	.word	0x00002940
        /*0208*/ 	.word	0x000000ff
        /*020c*/ 	.word	0x0000a000
        /*0210*/ 	.short	0x010a
        /*0212*/ 	.byte	0x0a
	.zero		1


	//   ....[9]....
        /*0214*/ 	.word	0x00002970
        /*0218*/ 	.word	0x000000ff
        /*021c*/ 	.word	0x0000a010
        /*0220*/ 	.short	0x010a
        /*0222*/ 	.byte	0x0a
	.zero		1


	//   ....[10]....
        /*0224*/ 	.word	0x000029a0
        /*0228*/ 	.word	0x000000ff
        /*022c*/ 	.word	0x0000a000
        /*0230*/ 	.short	0x010a
        /*0232*/ 	.byte	0x0a
	.zero		1


	//   ....[11]....
        /*0234*/ 	.word	0x000029d0
        /*0238*/ 	.word	0x000000ff
        /*023c*/ 	.word	0x0000a010
        /*0240*/ 	.short	0x010a
        /*0242*/ 	.byte	0x0a
	.zero		1


	//----- nvinfo : EIATTR_NUM_MBARRIERS
	.align		4
.L_48:
        /*0244*/ 	.byte	0x03, 0x38
        /*0246*/ 	.short	0x0002


	//----- nvinfo : EIATTR_EXIT_INSTR_OFFSETS
	.align		4
        /*0248*/ 	.byte	0x04, 0x1c
        /*024a*/ 	.short	(.L_50 - .L_49)


	//   ....[0]....
.L_49:
        /*024c*/ 	.word	0x00002930


	//----- nvinfo : EIATTR_REQNTID
	.align		4
.L_50:
        /*0250*/ 	.byte	0x04, 0x10
        /*0252*/ 	.short	(.L_52 - .L_51)
.L_51:
        /*0254*/ 	.word	0x00000080
        /*0258*/ 	.word	0x00000001
        /*025c*/ 	.word	0x00000001


	//----- nvinfo : EIATTR_CRS_STACK_SIZE
	.align		4
.L_52:
        /*0260*/ 	.byte	0x04, 0x1e
        /*0262*/ 	.short	(.L_54 - .L_53)
.L_53:
        /*0264*/ 	.word	0x00000000


	//----- nvinfo : EIATTR_CBANK_PARAM_SIZE
	.align		4
.L_54:
        /*0268*/ 	.byte	0x03, 0x19
        /*026a*/ 	.short	0x0050


	//----- nvinfo : EIATTR_PARAM_CBANK
	.align		4
        /*026c*/ 	.byte	0x04, 0x0a
        /*026e*/ 	.short	(.L_56 - .L_55)
	.align		4
.L_55:
        /*0270*/ 	.word	index@(.nv.constant0.gluon_tcgen05)
        /*0274*/ 	.short	0x0380
        /*0276*/ 	.short	0x0050


	//----- nvinfo : EIATTR_SW_WAR
	.align		4
.L_56:
        /*0278*/ 	.byte	0x04, 0x36
        /*027a*/ 	.short	(.L_58 - .L_57)
.L_57:
        /*027c*/ 	.word	0x00000008
.L_58:


//--------------------- .nv.compat                --------------------------
	.section	.nv.compat,"",@"SHT_CUDA_COMPAT_INFO"
	.align	4
        /*0000*/ 	.byte	0x02, 0x02, 0x02, 0x00, 0x02, 0x05, 0x05, 0x00, 0x02, 0x03, 0x03, 0x00, 0x02, 0x06, 0x01, 0x00


//--------------------- .nv.callgraph             --------------------------
	.section	.nv.callgraph,"",@"SHT_CUDA_CALLGRAPH"
	.align	4
	.sectionentsize	8
	.align		4
        /*0000*/ 	.word	0x00000000
	.align		4
        /*0004*/ 	.word	0xffffffff
	.align		4
        /*0008*/ 	.word	0x00000000
	.align		4
        /*000c*/ 	.word	0xfffffffe
	.align		4
        /*0010*/ 	.word	0x00000000
	.align		4
        /*0014*/ 	.word	0xfffffffd
	.align		4
        /*0018*/ 	.word	0x00000000
	.align		4
        /*001c*/ 	.word	0xfffffffc


//--------------------- .text.gluon_tcgen05       --------------------------
	.section	.text.gluon_tcgen05,"ax",@progbits
	.align	128
        .global         gluon_tcgen05
        .type           gluon_tcgen05,@function
        .size           gluon_tcgen05,(.L_x_73 - gluon_tcgen05)
        .other          gluon_tcgen05,@"STO_CUDA_ENTRY STV_DEFAULT"
gluon_tcgen05:
.text.gluon_tcgen05:
[----:B------:R-:W1:Y:S01]  /*0000*/  LDC R1, c[0x0][0x37c] ;  /* 0x0000df00ff017b82 */ /* 0x000e620000000800 */
[----:B------:R-:W2:Y:S02]  /*0010*/  S2R R0, SR_TID.X ;  /* 0x0000000000007919 */ /* 0x000ea40000002100 */
[----:B--2---:R-:W-:-:S13]  /*0020*/  ISETP.GE.U32.AND P2, PT, R0, 0x20, PT ;  /* 0x000000200000780c */ /* 0x004fda0003f46070 */
[----:B------:R-:W-:Y:S05]  /*0030*/  @P2 BRA `(.L_x_0) ;  /* 0x0000000000b82947 */ /* 0x000fea0003800000 */
[----:B------:R-:W2:Y:S01]  /*0040*/  S2UR UR6, SR_CgaCtaId ;  /* 0x00000000000679c3 */ /* 0x000ea20000008800 */
[----:B------:R-:W-:Y:S01]  /*0050*/  NOP ;  /* 0x0000000000007918 */ /* 0x000fe20000000000 */
[----:B------:R-:W-:Y:S02]  /*0060*/  UMOV UR4, 0x40 ;  /* 0x0000004000047882 */ /* 0x000fe40000000000 */
[----:B--2---:R-:W-:-:S09]  /*0070*/  ULEA UR4, UR6, UR4, 0x18 ;  /* 0x0000000406047291 */ /* 0x004fd2000f8ec0ff */
[----:B------:R-:W2:Y:S01]  /*0080*/  LDS.U8 R2, [UR4] ;  /* 0x00000004ff027984 */ /* 0x000ea20008000000 */
[----:B------:R-:W-:Y:S02]  /*0090*/  UMOV UR4, 0x400 ;  /* 0x0000040000047882 */ /* 0x000fe40000000000 */
[----:B------:R-:W-:Y:S01]  /*00a0*/  ULEA UR4, UR6, UR4, 0x18 ;  /* 0x0000000406047291 */ /* 0x000fe2000f8ec0ff */
[----:B--2---:R-:W-:-:S13]  /*00b0*/  ISETP.NE.AND P0, PT, R2, RZ, PT ;  /* 0x000000ff0200720c */ /* 0x004fda0003f05270 */
[----:B------:R-:W-:Y:S05]  /*00c0*/  @P0 BRA `(.L_x_1) ;  /* 0x00000000007c0947 */ /* 0x000fea0003800000 */
[----:B------:R-:W-:-:S13]  /*00d0*/  ELECT P0, URZ, PT ;  /* 0x0000000000ff782f */ /* 0x000fda0003800000 */
[----:B------:R-:W-:Y:S05]  /*00e0*/  @!P0 BRA `(.L_x_2) ;  /* 0x0000000000848947 */ /* 0x000fea0003800000 */
[----:B------:R-:W-:Y:S01]  /*00f0*/  UMOV UR5, 0x8 ;  /* 0x0000000800057882 */ /* 0x000fe20000000000 */
[----:B------:R-:W-:Y:S02]  /*0100*/  IMAD.MOV.U32 R5, RZ, RZ, 0x1 ;  /* 0x00000001ff057424 */ /* 0x000fe400078e00ff */
[----:B------:R-:W-:Y:S02]  /*0110*/  IMAD.MOV.U32 R3, RZ, RZ, 0xff ;  /* 0x000000ffff037424 */ /* 0x000fe400078e00ff */
[----:B------:R-:W-:Y:S04]  /*0120*/  DEPBAR.LE SB2, 0x36 ;  /* 0x0000ad800000791a */ /* 0x000fe80000000000 */
[----:B------:R-:W2:Y:S02]  /*0130*/  UTCATOMSWS.FIND_AND_SET.ALIGN UP0, UR5, UR5 ;  /* 0x00000005000575e3 */ /* 0x000ea40008000800 */
[----:B--2---:R-:W-:-:S04]  /*0140*/  PLOP3.LUT P0, PT, PT, PT, UP0, 0x80, 0x8 ;  /* 0x000000000008781c */ /* 0x004fc80003f0f008 */
[----:B------:R-:W-:-:S04]  /*0150*/  SEL R2, RZ, 0xffffffff, !P0 ;  /* 0xffffffffff027807 */ /* 0x000fc80004000000 */
[----:B------:R-:W-:Y:S01]  /*0160*/  ISETP.NE.AND P0, PT, R2, RZ, PT ;  /* 0x000000ff0200720c */ /* 0x000fe20003f05270 */
[----:B------:R-:W-:-:S12]  /*0170*/  IMAD.U32 R2, RZ, RZ, UR5 ;  /* 0x00000005ff027e24 */ /* 0x000fd8000f8e00ff */
[----:B------:R-:W-:Y:S05]  /*0180*/  @P0 BRA `(.L_x_3) ;  /* 0x0000000000240947 */ /* 0x000fea0003800000 */
.L_x_4:
[----:B------:R-:W-:Y:S05]  /*0190*/  NANOSLEEP 0x64 ;  /* 0x000000640000795d */ /* 0x000fea0003800000 */
[----:B------:R-:W-:-:S05]  /*01a0*/  UMOV UR5, 0x8 ;  /* 0x0000000800057882 */ /* 0x000fca0000000000 */
[----:B------:R-:W-:Y:S04]  /*01b0*/  DEPBAR.LE SB2, 0x36 ;  /* 0x0000ad800000791a */ /* 0x000fe80000000000 */
[----:B------:R-:W2:Y:S02]  /*01c0*/  UTCATOMSWS.FIND_AND_SET.ALIGN UP0, UR5, UR5 ;  /* 0x00000005000575e3 */ /* 0x000ea40008000800 */
[----:B--2---:R-:W-:-:S04]  /*01d0*/  PLOP3.LUT P0, PT, PT, PT, UP0, 0x80, 0x8 ;  /* 0x000000000008781c */ /* 0x004fc80003f0f008 */
[----:B------:R-:W-:-:S04]  /*01e0*/  SEL R2, RZ, 0xffffffff, !P0 ;  /* 0xffffffffff027807 */ /* 0x000fc80004000000 */
[----:B------:R-:W-:Y:S01]  /*01f0*/  ISETP.NE.AND P0, PT, R2, RZ, PT ;  /* 0x000000ff0200720c */ /* 0x000fe20003f05270 */
[----:B------:R-:W-:-:S12]  /*0200*/  IMAD.U32 R2, RZ, RZ, UR5 ;  /* 0x00000005ff027e24 */ /* 0x000fd8000f8e00ff */
[----:B------:R-:W-:Y:S05]  /*0210*/  @!P0 BRA `(.L_x_4) ;  /* 0xfffffffc00dc8947 */ /* 0x000fea000383ffff */
.L_x_3:
[C---:B------:R-:W-:Y:S01]  /*0220*/  VIADD R4, R2.reuse, 0x10 ;  /* 0x0000001002047836 */ /* 0x040fe20000000000 */
[----:B------:R-:W-:Y:S01]  /*0230*/  UMOV UR5, 0x50 ;  /* 0x0000005000057882 */ /* 0x000fe20000000000 */
[----:B------:R-:W-:Y:S01]  /*0240*/  SHF.L.U32 R3, R3, R2, RZ ;  /* 0x0000000203037219 */ /* 0x000fe200000006ff */
[----:B------:R-:W-:Y:S01]  /*0250*/  ULEA UR5, UR6, UR5, 0x18 ;  /* 0x0000000506057291 */ /* 0x000fe2000f8ec0ff */
[----:B------:R-:W-:Y:S01]  /*0260*/  IMAD.SHL.U32 R2, R2, 0x20, RZ ;  /* 0x0000002002027824 */ /* 0x000fe200078e00ff */
[----:B------:R-:W-:-:S04]  /*0270*/  SHF.L.U32 R4, R5, R4, RZ ;  /* 0x0000000405047219 */ /* 0x000fc800000006ff */
[----:B------:R-:W-:-:S05]  /*0280*/  LOP3.LUT R3, R4, R3, RZ, 0xfc, !PT ;  /* 0x0000000304037212 */ /* 0x000fca00078efcff */
[----:B------:R2:W-:Y:S04]  /*0290*/  ATOMS.OR RZ, [UR5], R3 ;  /* 0x00000003ffff798c */ /* 0x0005e8000b000005 */
[----:B------:R2:W-:Y:S01]  /*02a0*/  STS [UR4], R2 ;  /* 0x00000002ff007988 */ /* 0x0005e20008000804 */
[----:B------:R-:W-:Y:S05]  /*02b0*/  BRA `(.L_x_2) ;  /* 0x0000000000107947 */ /* 0x000fea0003800000 */
.L_x_1:
[----:B------:R-:W-:Y:S01]  /*02c0*/  IMAD.MOV.U32 R3, RZ, RZ, -0x1 ;  /* 0xffffffffff037424 */ /* 0x000fe200078e00ff */
[----:B------:R-:W-:-:S04]  /*02d0*/  MOV R2, 0x300 ;  /* 0x0000030000027802 */ /* 0x000fc80000000f00 */
[----:B------:R2:W-:Y:S03]  /*02e0*/  STS [UR4], R3 ;  /* 0x00000003ff007988 */ /* 0x0005e60008000804 */
[----:B-12---:R-:W-:Y:S05]  /*02f0*/  CALL.REL.NOINC `($__internal_1_$__cuda_sm10x_tcgen05_guardrail_trap_phase_invalid_during_alloc) ;  /* 0x0000002400cc7944 */ /* 0x006fea0003c00000 */
.L_x_2:
[----:B------:R-:W-:Y:S05]  /*0300*/  WARPSYNC.ALL ;  /* 0x0000000000007948 */ /* 0x000fea0003800000 */
[----:B------:R-:W-:Y:S01]  /*0310*/  NOP ;  /* 0x0000000000007918 */ /* 0x000fe20000000000 */
.L_x_0:
[----:B------:R-:W3:Y:S08]  /*0320*/  S2UR UR4, SR_CgaCtaId ;  /* 0x00000000000479c3 */ /* 0x000ef00000008800 */
[----:B------:R-:W-:Y:S01]  /*0330*/  BAR.SYNC.DEFER_BLOCKING 0x0 ;  /* 0x0000000000007b1d */ /* 0x000fe20000010000 */
[----:B------:R-:W-:-:S05]  /*0340*/  LOP3.LUT R132, R0, 0x7f, RZ, 0xc0, !PT ;  /* 0x0000007f00847812 */ /* 0x000fca00078ec0ff */
[----:B------:R-:W-:Y:S02]  /*0350*/  UMOV UR10, 0x400 ;  /* 0x00000400000a7882 */ /* 0x000fe40000000000 */
[----:B------:R-:W4:Y:S08]  /*0360*/  LDC R10, c[0x0][0x3a0] ;  /* 0x0000e800ff0a7b82 */ /* 0x000f300000000800 */
[----:B------:R-:W5:Y:S01]  /*0370*/  S2UR UR11, SR_CTAID.Y ;  /* 0x00000000000b79c3 */ /* 0x000f620000002600 */
[----:B---3--:R-:W-:-:S09]  /*0380*/  ULEA UR10, UR4, UR10, 0x18 ;  /* 0x0000000a040a7291 */ /* 0x008fd2000f8ec0ff */
[----:B--2---:R-:W2:Y:S01]  /*0390*/  LDS R3, [UR10] ;  /* 0x0000000aff037984 */ /* 0x004ea20008000800 */
[----:B------:R-:W-:Y:S06]  /*03a0*/  BAR.SYNC.DEFER_BLOCKING 0x0 ;  /* 0x0000000000007b1d */ /* 0x000fec0000010000 */
[----:B------:R-:W-:Y:S05]  /*03b0*/  @P2 BRA `(.L_x_5) ;  /* 0x0000000000182947 */ /* 0x000fea0003800000 */
[----:B------:R-:W-:Y:S01]  /*03c0*/  ELECT P0, URZ, PT ;  /* 0x0000000000ff782f */ /* 0x000fe20003800000 */
[----:B------:R-:W-:Y:S01]  /*03d0*/  IMAD.MOV.U32 R2, RZ, RZ, 0x1 ;  /* 0x00000001ff027424 */ /* 0x000fe200078e00ff */
[----:B------:R-:W-:Y:S01]  /*03e0*/  UMOV UR5, 0x40 ;  /* 0x0000004000057882 */ /* 0x000fe20000000000 */
[----:B------:R-:W-:Y:S01]  /*03f0*/  UVIRTCOUNT.DEALLOC.SMPOOL 0x80 ;  /* 0x000000800000784c */ /* 0x000fe20000000000 */
[----:B------:R-:W-:-:S09]  /*0400*/  ULEA UR5, UR4, UR5, 0x18 ;  /* 0x0000000504057291 */ /* 0x000fd2000f8ec0ff */
[----:B------:R3:W-:Y:S03]  /*0410*/  @P0 STS.U8 [UR5], R2 ;  /* 0x00000002ff000988 */ /* 0x0007e60008000005 */
.L_x_5:
[----:B------:R-:W3:Y:S01]  /*0420*/  S2UR UR4, SR_CTAID.Z ;  /* 0x00000000000479c3 */ /* 0x000ee20000002700 */
[----:B------:R-:W5:Y:S01]  /*0430*/  LDCU UR5, c[0x0][0x370] ;  /* 0x00006e00ff0577ac */ /* 0x000f620008000800 */
[----:B------:R-:W-:Y:S01]  /*0440*/  ISETP.GE.U32.AND P0, PT, R132, 0x20, PT ;  /* 0x000000208400780c */ /* 0x000fe20003f06070 */
[----:B----4-:R-:W-:Y:S01]  /*0450*/  VIADD R5, R10, 0xffffffff ;  /* 0xffffffff0a057836 */ /* 0x010fe20000000000 */
[C---:B------:R-:W-:Y:S01]  /*0460*/  ISETP.NE.U32.AND P3, PT, R132.reuse, RZ, PT ;  /* 0x000000ff8400720c */ /* 0x040fe20003f65070 */
[----:B------:R-:W3:Y:S01]  /*0470*/  LDCU UR6, c[0x0][0x374] ;  /* 0x00006e80ff0677ac */ /* 0x000ee20008000800 */
[----:B------:R-:W-:Y:S01]  /*0480*/  LEA R4, R132, UR10, 0x2 ;  /* 0x0000000a84047c11 */ /* 0x000fe2000f8e10ff */
[----:B------:R-:W-:Y:S01]  /*0490*/  BSSY.RECONVERGENT B0, `(.L_x_6) ;  /* 0x0000015000007945 */ /* 0x000fe20003800200 */
[----:B------:R-:W5:Y:S01]  /*04a0*/  S2UR UR27, SR_CTAID.X ;  /* 0x00000000001b79c3 */ /* 0x000f620000002500 */
[----:B------:R-:W4:Y:S01]  /*04b0*/  LDCU.64 UR12, c[0x0][0x3c0] ;  /* 0x00007800ff0c77ac */ /* 0x000f220008000a00 */
[----:B--2---:R-:W-:-:S05]  /*04c0*/  R2UR UR32, R3 ;  /* 0x00000000032072ca */ /* 0x004fca00000e0000 */
[----:B------:R2:W-:Y:S01]  /*04d0*/  @!P0 STS [R4], RZ ;  /* 0x000000ff04008388 */ /* 0x0005e20000000800 */
[----:B------:R-:W1:Y:S01]  /*04e0*/  LDC R6, c[0x0][0x398] ;  /* 0x0000e600ff067b82 */ /* 0x000e620000000800 */
[----:B------:R-:W-:Y:S02]  /*04f0*/  NOP ;  /* 0x0000000000007918 */ /* 0x000fe40000000000 */
[----:B------:R2:W-:Y:S01]  /*0500*/  @!P3 STS [UR10+0x20], R5 ;  /* 0x00002005ff00b988 */ /* 0x0005e2000800080a */
[----:B---3-5:R-:W-:-:S04]  /*0510*/  UIMAD UR4, UR4, UR6, UR11 ;  /* 0x00000006040472a4 */ /* 0x028fc8000f8e020b */
[----:B------:R-:W-:-:S04]  /*0520*/  UIMAD UR4, UR4, UR5, UR27 ;  /* 0x00000005040472a4 */ /* 0x000fc8000f8e021b */
[----:B------:R-:W-:-:S04]  /*0530*/  UIMAD UR4, UR4, 0x180, URZ ;  /* 0x00000180040478a4 */ /* 0x000fc8000f8e02ff */
[----:B----4-:R-:W-:Y:S01]  /*0540*/  UIADD3 UR8, UP0, UPT, UR4, UR12, URZ ;  /* 0x0000000c04087290 */ /* 0x010fe2000ff1e0ff */
[----:B-1----:R-:W-:-:S03]  /*0550*/  VIADD R6, R6, 0xffffffff ;  /* 0xffffffff06067836 */ /* 0x002fc60000000000 */
[----:B------:R-:W-:Y:S01]  /*0560*/  ULEA.HI.X.SX32 UR9, UR4, UR13, 0x1, UP0 ;  /* 0x0000000d04097291 */ /* 0x000fe200080f0eff */
[----:B--2---:R-:W-:Y:S11]  /*0570*/  @P3 BRA `(.L_x_7) ;  /* 0x0000000000183947 */ /* 0x004ff60003800000 */
[----:B------:R-:W1:Y:S01]  /*0580*/  LDS R2, [UR10+0x8] ;  /* 0x0000080aff027984 */ /* 0x000e620008000800 */
[----:B------:R-:W2:Y:S01]  /*0590*/  LDC.64 R8, c[0x0][0x380] ;  /* 0x0000e000ff087b82 */ /* 0x000ea20000000a00 */
[----:B------:R-:W-:Y:S02]  /*05a0*/  IMAD.MOV.U32 R3, RZ, RZ, 0x70 ;  /* 0x00000070ff037424 */ /* 0x000fe400078e00ff */
[----:B--2---:R2:W-:Y:S03]  /*05b0*/  STS.64 [UR10], R8 ;  /* 0x00000008ff007988 */ /* 0x0045e60008000a0a */
[----:B-1----:R-:W-:-:S05]  /*05c0*/  LOP3.LUT R2, R2, 0x10, R3, 0xd8, !PT ;  /* 0x0000001002027812 */ /* 0x002fca00078ed803 */
[----:B------:R2:W-:Y:S02]  /*05d0*/  STS [UR10+0x8], R2 ;  /* 0x00000802ff007988 */ /* 0x0005e4000800080a */
.L_x_7:
[----:B------:R-:W-:Y:S05]  /*05e0*/  BSYNC.RECONVERGENT B0 ;  /* 0x0000000000007941 */ /* 0x000fea0003800200 */
.L_x_6:
[----:B------:R-:W-:Y:S04]  /*05f0*/  BSSY.RECONVERGENT B0, `(.L_x_8) ;  /* 0x000000a000007945 */ /* 0x000fe80003800200 */
[----:B------:R-:W-:Y:S05]  /*0600*/  @P3 BRA `(.L_x_9) ;  /* 0x0000000000203947 */ /* 0x000fea0003800000 */
[----:B--2---:R-:W1:Y:S01]  /*0610*/  LDS R2, [UR10+0x34] ;  /* 0x0000340aff027984 */ /* 0x004e620008000800 */
[----:B------:R-:W-:Y:S02]  /*0620*/  IMAD.MOV.U32 R3, RZ, RZ, 0x7f000000 ;  /* 0x7f000000ff037424 */ /* 0x000fe400078e00ff */
[----:B------:R-:W-:Y:S01]  /*0630*/  @!P3 IMAD.MOV.U32 R7, RZ, RZ, 0x3f ;  /* 0x0000003fff07b424 */ /* 0x000fe200078e00ff */
[----:B------:R-:W2:Y:S02]  /*0640*/  @!P3 LDS R8, [UR10+0x38] ;  /* 0x0000380aff08b984 */ /* 0x000ea40008000800 */
[----:B-1----:R-:W-:Y:S02]  /*0650*/  LOP3.LUT R2, R2, 0xff000000, R3, 0xb8, !PT ;  /* 0xff00000002027812 */ /* 0x002fe400078eb803 */
[----:B--2---:R-:W-:-:S03]  /*0660*/  @!P3 LOP3.LUT R3, R8, 0xff, R7, 0xb8, !PT ;  /* 0x000000ff0803b812 */ /* 0x004fc600078eb807 */
[----:B------:R1:W-:Y:S04]  /*0670*/  STS [UR10+0x34], R2 ;  /* 0x00003402ff007988 */ /* 0x0003e8000800080a */
[----:B------:R1:W-:Y:S02]  /*0680*/  @!P3 STS [UR10+0x38], R3 ;  /* 0x00003803ff00b988 */ /* 0x0003e4000800080a */
.L_x_9:
[----:B------:R-:W-:Y:S05]  /*0690*/  BSYNC.RECONVERGENT B0 ;  /* 0x0000000000007941 */ /* 0x000fea0003800200 */
.L_x_8:
[----:B------:R-:W-:Y:S04]  /*06a0*/  BSSY.RECONVERGENT B0, `(.L_x_10) ;  /* 0x000000a000007945 */ /* 0x000fe80003800200 */
[----:B------:R-:W-:Y:S05]  /*06b0*/  @P3 BRA `(.L_x_11) ;  /* 0x0000000000203947 */ /* 0x000fea0003800000 */
[----:B-12---:R-:W1:Y:S01]  /*06c0*/  LDS R2, [UR10+0x1c] ;  /* 0x00001c0aff027984 */ /* 0x006e620008000800 */
[----:B------:R-:W2:Y:S03]  /*06d0*/  LDC.64 R8, c[0x0][0x3a8] ;  /* 0x0000ea00ff087b82 */ /* 0x000ea60000000a00 */
[----:B------:R3:W-:Y:S01]  /*06e0*/  STS [UR10+0x24], R6 ;  /* 0x00002406ff007988 */ /* 0x0007e2000800080a */
[--C-:B--2---:R-:W-:Y:S02]  /*06f0*/  SHF.R.U32.HI R7, RZ, 0x4, R9.reuse ;  /* 0x00000004ff077819 */ /* 0x104fe40000011609 */
[----:B------:R-:W-:-:S05]  /*0700*/  SHF.R.U64 R3, R8, 0x4, R9 ;  /* 0x0000000408037819 */ /* 0x000fca0000001209 */
[----:B------:R3:W-:Y:S01]  /*0710*/  STS [UR10+0xc], R3 ;  /* 0x00000c03ff007988 */ /* 0x0007e2000800080a */
[----:B-1----:R-:W-:-:S05]  /*0720*/  LOP3.LUT R2, R2, 0xf, R7, 0xb8, !PT ;  /* 0x0000000f02027812 */ /* 0x002fca00078eb807 */
[----:B------:R3:W-:Y:S02]  /*0730*/  STS [UR10+0x1c], R2 ;  /* 0x00001c02ff007988 */ /* 0x0007e4000800080a */
.L_x_11:
[----:B------:R-:W-:Y:S05]  /*0740*/  BSYNC.RECONVERGENT B0 ;  /* 0x0000000000007941 */ /* 0x000fea0003800200 */
.L_x_10:
[----:B------:R-:W-:Y:S04]  /*0750*/  BSSY.RECONVERGENT B1, `(.L_x_12) ;  /* 0x000001d000017945 */ /* 0x000fe80003800200 */
[----:B------:R-:W-:Y:S04]  /*0760*/  BSSY.RELIABLE B0, `(.L_x_13) ;  /* 0x0000018000007945 */ /* 0x000fe80003800100 */
[----:B------:R-:W-:Y:S05]  /*0770*/  @P3 BRA `(.L_x_14) ;  /* 0x00000000001c3947 */ /* 0x000fea0003800000 */
[----:B-123--:R-:W1:Y:S02]  /*0780*/  LDS R2, [UR10+0x34] ;  /* 0x0000340aff027984 */ /* 0x00ee640008000800 */
[----:B-1----:R-:W-:-:S05]  /*0790*/  LOP3.LUT R2, R2, 0x7, RZ, 0xb8, !PT ;  /* 0x0000000702027812 */ /* 0x002fca00078eb8ff */
[----:B------:R1:W-:Y:S01]  /*07a0*/  STS [UR10+0x34], R2 ;  /* 0x00003402ff007988 */ /* 0x0003e2000800080a */
[----:B------:R-:W-:Y:S05]  /*07b0*/  @P3 BRA `(.L_x_15) ;  /* 0x00000000001c3947 */ /* 0x000fea0003800000 */
[----:B-1----:R-:W1:Y:S02]  /*07c0*/  LDS R2, [UR10+0x34] ;  /* 0x0000340aff027984 */ /* 0x002e640008000800 */
[----:B-1----:R-:W-:-:S05]  /*07d0*/  LOP3.LUT R2, R2, 0x38, RZ, 0xb8, !PT ;  /* 0x0000003802027812 */ /* 0x002fca00078eb8ff */
[----:B------:R4:W-:Y:S02]  /*07e0*/  STS [UR10+0x34], R2 ;  /* 0x00003402ff007988 */ /* 0x0009e4000800080a */
.L_x_14:
[----:B------:R-:W-:Y:S05]  /*07f0*/  @P3 BRA `(.L_x_16) ;  /* 0x00000000001c3947 */ /* 0x000fea0003800000 */
[----:B-1234-:R-:W1:Y:S02]  /*0800*/  LDS R2, [UR10+0x8] ;  /* 0x0000080aff027984 */ /* 0x01ee640008000800 */
[----:B-1----:R-:W-:-:S05]  /*0810*/  LOP3.LUT R2, R2, 0x780, RZ, 0xb8, !PT ;  /* 0x0000078002027812 */ /* 0x002fca00078eb8ff */
[----:B------:R2:W-:Y:S02]  /*0820*/  STS [UR10+0x8], R2 ;  /* 0x00000802ff007988 */ /* 0x0005e4000800080a */
.L_x_15:
[----:B------:R-:W-:Y:S05]  /*0830*/  @P3 BRA `(.L_x_17) ;  /* 0x0000000000283947 */ /* 0x000fea0003800000 */
[----:B-12---:R-:W1:Y:S02]  /*0840*/  LDS R2, [UR10+0x8] ;  /* 0x0000080aff027984 */ /* 0x006e640008000800 */
[----:B-1----:R-:W-:-:S05]  /*0850*/  LOP3.LUT R2, R2, 0x1800, RZ, 0xb8, !PT ;  /* 0x0000180002027812 */ /* 0x002fca00078eb8ff */
[----:B------:R5:W-:Y:S02]  /*0860*/  STS [UR10+0x8], R2 ;  /* 0x00000802ff007988 */ /* 0x000be4000800080a */
.L_x_16:
[----:B------:R-:W-:Y:S05]  /*0870*/  @P3 BREAK.RELIABLE B0 ;  /* 0x0000000000003942 */ /* 0x000fea0003800100 */
[----:B------:R-:W-:Y:S05]  /*0880*/  @P3 BRA `(.L_x_18) ;  /* 0x0000000000243947 */ /* 0x000fea0003800000 */
[----:B-1-3--:R-:W1:Y:S01]  /*0890*/  LDS R3, [UR10+0x8] ;  /* 0x0000080aff037984 */ /* 0x00ae620008000800 */
[----:B--2-45:R-:W-:-:S05]  /*08a0*/  IMAD.MOV.U32 R2, RZ, RZ, 0x6000 ;  /* 0x00006000ff027424 */ /* 0x034fca00078e00ff */
[----:B-1----:R-:W-:-:S04]  /*08b0*/  LOP3.LUT R2, R3, 0x6000, R2, 0xd8, !PT ;  /* 0x0000600003027812 */ /* 0x002fc800078ed802 */
[----:B------:R-:W-:-:S05]  /*08c0*/  LOP3.LUT R2, R2, 0x400000, RZ, 0xb8, !PT ;  /* 0x0040000002027812 */ /* 0x000fca00078eb8ff */
[----:B------:R3:W-:Y:S02]  /*08d0*/  STS [UR10+0x8], R2 ;  /* 0x00000802ff007988 */ /* 0x0007e4000800080a */
.L_x_17:
[----:B------:R-:W-:Y:S05]  /*08e0*/  BSYNC.RELIABLE B0 ;  /* 0x0000000000007941 */ /* 0x000fea0003800100 */
.L_x_13:
[----:B-123--:R-:W1:Y:S02]  /*08f0*/  @!P3 LDS R2, [UR10+0x8] ;  /* 0x0000080aff02b984 */ /* 0x00ee640008000800 */
[----:B-1----:R-:W-:-:S05]  /*0900*/  @!P3 LOP3.LUT R2, R2, 0x8000, RZ, 0xb8, !PT ;  /* 0x000080000202b812 */ /* 0x002fca00078eb8ff */
[----:B------:R1:W-:Y:S02]  /*0910*/  @!P3 STS [UR10+0x8], R2 ;  /* 0x00000802ff00b988 */ /* 0x0003e4000800080a */
.L_x_18:
[----:B------:R-:W-:Y:S05]  /*0920*/  BSYNC.RECONVERGENT B1 ;  /* 0x0000000000017941 */ /* 0x000fea0003800200 */
.L_x_12:
[----:B------:R-:W-:Y:S05]  /*0930*/  WARPSYNC.ALL ;  /* 0x0000000000007948 */ /* 0x000fea0003800000 */
[----:B------:R-:W-:Y:S01]  /*0940*/  NOP ;  /* 0x0000000000007918 */ /* 0x000fe20000000000 */
[----:B------:R-:W1:Y:S02]  /*0950*/  LDC R7, c[0x0][0x39c] ;  /* 0x0000e700ff077b82 */ /* 0x000e640000000800 */
[----:B-1----:R-:W-:Y:S01]  /*0960*/  VIADD R7, R7, 0xffffffff ;  /* 0xffffffff07077836 */ /* 0x002fe20000000000 */
[----:B------:R-:W-:Y:S06]  /*0970*/  @P0 BRA `(.L_x_19) ;  /* 0x0000000000300947 */ /* 0x000fec0003800000 */
[----:B--2345:R-:W1:Y:S01]  /*0980*/  S2R R2, SR_LANEID ;  /* 0x0000000000027919 */ /* 0x03ce620000000000 */
[----:B------:R-:W-:Y:S05]  /*0990*/  WARPSYNC.ALL ;  /* 0x0000000000007948 */ /* 0x000fea0003800000 */
[----:B------:R-:W-:Y:S01]  /*09a0*/  NOP ;  /* 0x0000000000007918 */ /* 0x000fe20000000000 */
[----:B-1----:R-:W-:-:S05]  /*09b0*/  IMAD.SHL.U32 R8, R2, 0x4, RZ ;  /* 0x0000000402087824 */ /* 0x002fca00078e00ff */
[----:B------:R-:W1:Y:S01]  /*09c0*/  LDS R9, [R8+UR10] ;  /* 0x0000000a08097984 */ /* 0x000e620008000800 */
[----:B------:R-:W-:-:S05]  /*09d0*/  IADD3 R2, P1, PT, R8, UR8, RZ ;  /* 0x0000000808027c10 */ /* 0x000fca000ff3e0ff */
[----:B------:R-:W-:-:S05]  /*09e0*/  IMAD.X R3, RZ, RZ, UR9, P1 ;  /* 0x00000009ff037e24 */ /* 0x000fca00088e06ff */
[----:B-1----:R1:W2:Y:S01]  /*09f0*/  ATOMG.E.EXCH.STRONG.GPU PT, RZ, [R2], R9 ;  /* 0x0000000902ff73a8 */ /* 0x0022a200041ee100 */
[----:B------:R-:W-:-:S04]  /*0a00*/  DEPBAR {5,4,3,2,1,0} ;  /* 0x0000003f0000791a */ /* 0x000fc80000000000 */
[----:B------:R-:W3:Y:S02]  /*0a10*/  CCTL.E.C.LDCU.IV.DEEP [UR8] ;  /* 0x0000000008007540 */ /* 0x000ee40009c08000 */
[----:B---3--:R1:W-:Y:S01]  /*0a20*/  UTMACCTL.IV [UR8] ;  /* 0x00000000080079b9 */ /* 0x0083e20008000000 */
[----:B------:R-:W-:Y:S01]  /*0a30*/  NOP ;  /* 0x0000000000007918 */ /* 0x000fe20000000000 */
.L_x_19:
[----:B------:R-:W-:Y:S05]  /*0a40*/  @P0 BRA `(.L_x_20) ;  /* 0x00000000000c0947 */ /* 0x000fea0003800000 */
[----:B------:R0:W-:Y:S01]  /*0a50*/  UTMACMDFLUSH ;  /* 0x00000000000079b7 */ /* 0x0001e20000000000 */
[----:B------:R-:W-:Y:S05]  /*0a60*/  @P0 BRA `(.L_x_20) ;  /* 0x0000000000040947 */ /* 0x000fea0003800000 */
[----:B------:R-:W-:-:S04]  /*0a70*/  DEPBAR.LE SB0, 0x0 ;  /* 0x000080000000791a */ /* 0x000fc80000000000 */
.L_x_20:
[----:B------:R-:W-:Y:S05]  /*0a80*/  WARPSYNC.ALL ;  /* 0x0000000000007948 */ /* 0x000fea0003800000 */
[----:B------:R-:W-:Y:S01]  /*0a90*/  NOP ;  /* 0x0000000000007918 */ /* 0x000fe20000000000 */
[----:B--2---:R-:W-:Y:S06]  /*0aa0*/  BAR.SYNC.DEFER_BLOCKING 0x0 ;  /* 0x0000000000007b1d */ /* 0x004fec0000010000 */
[----:B------:R-:W-:Y:S02]  /*0ab0*/  BSSY.RECONVERGENT B1, `(.L_x_21) ;  /* 0x000000b000017945 */ /* 0x000fe40003800200 */
[----:B------:R-:W-:Y:S06]  /*0ac0*/  BAR.SYNC.DEFER_BLOCKING 0x0 ;  /* 0x0000000000007b1d */ /* 0x000fec0000010000 */
[----:B------:R2:W-:Y:S01]  /*0ad0*/  @!P0 STS [R4], RZ ;  /* 0x000000ff04008388 */ /* 0x0005e20000000800 */
[----:B------:R-:W-:Y:S01]  /*0ae0*/  NOP ;  /* 0x0000000000007918 */ /* 0x000fe20000000000 */
[----:B------:R-:W-:Y:S05]  /*0af0*/  @P3 BRA `(.L_x_22) ;  /* 0x0000000000183947 */ /* 0x000fea0003800000 */
[----:B-1-345:R-:W1:Y:S01]  /*0b00*/  LDS R2, [UR10+0x8] ;  /* 0x0000080aff027984 */ /* 0x03ae620008000800 */
[----:B------:R-:W3:Y:S01]  /*0b10*/  LDC.64 R8, c[0x0][0x388] ;  /* 0x0000e200ff087b82 */ /* 0x000ee20000000a00 */
[----:B------:R-:W-:Y:S02]  /*0b20*/  IMAD.MOV.U32 R3, RZ, RZ, 0x70 ;  /* 0x00000070ff037424 */ /* 0x000fe400078e00ff */
[----:B---3--:R3:W-:Y:S03]  /*0b30*/  STS.64 [UR10], R8 ;  /* 0x00000008ff007988 */ /* 0x0087e60008000a0a */
[----:B-1----:R-:W-:-:S05]  /*0b40*/  LOP3.LUT R2, R2, 0x10, R3, 0xd8, !PT ;  /* 0x0000001002027812 */ /* 0x002fca00078ed803 */
[----:B------:R3:W-:Y:S02]  /*0b50*/  STS [UR10+0x8], R2 ;  /* 0x00000802ff007988 */ /* 0x0007e4000800080a */
.L_x_22:
[----:B-1----:R-:W-:Y:S05]  /*0b60*/  BSYNC.RECONVERGENT B1 ;  /* 0x0000000000017941 */ /* 0x002fea0003800200 */
.L_x_21:
[----:B------:R-:W-:Y:S04]  /*0b70*/  BSSY.RECONVERGENT B1, `(.L_x_23) ;  /* 0x000000a000017945 */ /* 0x000fe80003800200 */
[----:B------:R-:W-:Y:S05]  /*0b80*/  @P3 BRA `(.L_x_24) ;  /* 0x0000000000203947 */ /* 0x000fea0003800000 */
[----:B---345:R-:W1:Y:S01]  /*0b90*/  LDS R2, [UR10+0x34] ;  /* 0x0000340aff027984 */ /* 0x038e620008000800 */
[----:B------:R-:W-:Y:S02]  /*0ba0*/  IMAD.MOV.U32 R9, RZ, RZ, 0x7f000000 ;  /* 0x7f000000ff097424 */ /* 0x000fe400078e00ff */
[----:B------:R-:W-:Y:S01]  /*0bb0*/  @!P3 IMAD.MOV.U32 R3, RZ, RZ, 0x7f ;  /* 0x0000007fff03b424 */ /* 0x000fe200078e00ff */
[----:B------:R-:W3:Y:S02]  /*0bc0*/  @!P3 LDS R8, [UR10+0x38] ;  /* 0x0000380aff08b984 */ /* 0x000ee40008000800 */
[----:B-1----:R-:W-:Y:S02]  /*0bd0*/  LOP3.LUT R2, R2, 0xff000000, R9, 0xb8, !PT ;  /* 0xff00000002027812 */ /* 0x002fe400078eb809 */
[----:B---3--:R-:W-:-:S03]  /*0be0*/  @!P3 LOP3.LUT R3, R8, 0xff, R3, 0xb8, !PT ;  /* 0x000000ff0803b812 */ /* 0x008fc600078eb803 */
[----:B------:R1:W-:Y:S04]  /*0bf0*/  STS [UR10+0x34], R2 ;  /* 0x00003402ff007988 */ /* 0x0003e8000800080a */
[----:B------:R1:W-:Y:S02]  /*0c00*/  @!P3 STS [UR10+0x38], R3 ;  /* 0x00003803ff00b988 */ /* 0x0003e4000800080a */
.L_x_24:
[----:B------:R-:W-:Y:S05]  /*0c10*/  BSYNC.RECONVERGENT B1 ;  /* 0x0000000000017941 */ /* 0x000fea0003800200 */
.L_x_23:
[----:B------:R-:W-:Y:S04]  /*0c20*/  BSSY.RECONVERGENT B1, `(.L_x_25) ;  /* 0x0000004000017945 */ /* 0x000fe80003800200 */
[----:B------:R-:W-:Y:S05]  /*0c30*/  @P3 BRA `(.L_x_26) ;  /* 0x0000000000083947 */ /* 0x000fea0003800000 */
[----:B------:R1:W-:Y:S04]  /*0c40*/  STS [UR10+0x24], R5 ;  /* 0x00002405ff007988 */ /* 0x0003e8000800080a */
[----:B------:R1:W-:Y:S02]  /*0c50*/  STS [UR10+0x20], R7 ;  /* 0x00002007ff007988 */ /* 0x0003e4000800080a */
.L_x_26:
[----:B------:R-:W-:Y:S05]  /*0c60*/  BSYNC.RECONVERGENT B1 ;  /* 0x0000000000017941 */ /* 0x000fea0003800200 */
.L_x_25:
[----:B------:R-:W-:Y:S04]  /*0c70*/  BSSY.RECONVERGENT B2, `(.L_x_27) ;  /* 0x0000025000027945 */ /* 0x000fe80003800200 */
[----:B------:R-:W-:Y:S04]  /*0c80*/  BSSY.RELIABLE B1, `(.L_x_28) ;  /* 0x0000020000017945 */ /* 0x000fe80003800100 */
[----:B------:R-:W-:Y:S05]  /*0c90*/  @P3 BRA `(.L_x_29) ;  /* 0x00000000002c3947 */ /* 0x000fea0003800000 */
[----:B-1-345:R-:W1:Y:S01]  /*0ca0*/  LDS R2, [UR10+0x1c] ;  /* 0x00001c0aff027984 */ /* 0x03ae620008000800 */
[----:B------:R-:W3:Y:S02]  /*0cb0*/  LDC.64 R8, c[0x0][0x3b0] ;  /* 0x0000ec00ff087b82 */ /* 0x000ee40000000a00 */
[--C-:B---3--:R-:W-:Y:S02]  /*0cc0*/  SHF.R.U32.HI R5, RZ, 0x4, R9.reuse ;  /* 0x00000004ff057819 */ /* 0x108fe40000011609 */
[----:B------:R-:W-:-:S05]  /*0cd0*/  SHF.R.U64 R3, R8, 0x4, R9 ;  /* 0x0000000408037819 */ /* 0x000fca0000001209 */
[----:B------:R3:W-:Y:S01]  /*0ce0*/  STS [UR10+0xc], R3 ;  /* 0x00000c03ff007988 */ /* 0x0007e2000800080a */
[----:B-1----:R-:W-:-:S05]  /*0cf0*/  LOP3.LUT R2, R2, 0xf, R5, 0xb8, !PT ;  /* 0x0000000f02027812 */ /* 0x002fca00078eb805 */
[----:B------:R3:W-:Y:S01]  /*0d00*/  STS [UR10+0x1c], R2 ;  /* 0x00001c02ff007988 */ /* 0x0007e2000800080a */
[----:B------:R-:W-:Y:S05]  /*0d10*/  @P3 BRA `(.L_x_30) ;  /* 0x00000000001c3947 */ /* 0x000fea0003800000 */
[----:B---3--:R-:W1:Y:S02]  /*0d20*/  LDS R2, [UR10+0x34] ;  /* 0x0000340aff027984 */ /* 0x008e640008000800 */
[----:B-1----:R-:W-:-:S05]  /*0d30*/  LOP3.LUT R2, R2, 0x7, RZ, 0xb8, !PT ;  /* 0x0000000702027812 */ /* 0x002fca00078eb8ff */
[----:B------:R1:W-:Y:S02]  /*0d40*/  STS [UR10+0x34], R2 ;  /* 0x00003402ff007988 */ /* 0x0003e4000800080a */
.L_x_29:
[----:B------:R-:W-:Y:S05]  /*0d50*/  @P3 BRA `(.L_x_31) ;  /* 0x00000000001c3947 */ /* 0x000fea0003800000 */
[----:B-1-345:R-:W1:Y:S02]  /*0d60*/  LDS R2, [UR10+0x34] ;  /* 0x0000340aff027984 */ /* 0x03ae640008000800 */
[----:B-1----:R-:W-:-:S05]  /*0d70*/  LOP3.LUT R2, R2, 0x38, RZ, 0xb8, !PT ;  /* 0x0000003802027812 */ /* 0x002fca00078eb8ff */
[----:B------:R1:W-:Y:S02]  /*0d80*/  STS [UR10+0x34], R2 ;  /* 0x00003402ff007988 */ /* 0x0003e4000800080a */
.L_x_30:
[----:B------:R-:W-:Y:S05]  /*0d90*/  @P3 BRA `(.L_x_32) ;  /* 0x00000000001c3947 */ /* 0x000fea0003800000 */
[----:B-1-3--:R-:W1:Y:S02]  /*0da0*/  LDS R2, [UR10+0x8] ;  /* 0x0000080aff027984 */ /* 0x00ae640008000800 */
[----:B-1----:R-:W-:-:S05]  /*0db0*/  LOP3.LUT R2, R2, 0x780, RZ, 0xb8, !PT ;  /* 0x0000078002027812 */ /* 0x002fca00078eb8ff */
[----:B------:R1:W-:Y:S02]  /*0dc0*/  STS [UR10+0x8], R2 ;  /* 0x00000802ff007988 */ /* 0x0003e4000800080a */
.L_x_31:
[----:B------:R-:W-:Y:S05]  /*0dd0*/  @P3 BRA `(.L_x_33) ;  /* 0x0000000000283947 */ /* 0x000fea0003800000 */
[----:B-1-345:R-:W1:Y:S02]  /*0de0*/  LDS R2, [UR10+0x8] ;  /* 0x0000080aff027984 */ /* 0x03ae640008000800 */
[----:B-1----:R-:W-:-:S05]  /*0df0*/  LOP3.LUT R2, R2, 0x1800, RZ, 0xb8, !PT ;  /* 0x0000180002027812 */ /* 0x002fca00078eb8ff */
[----:B------:R4:W-:Y:S02]  /*0e00*/  STS [UR10+0x8], R2 ;  /* 0x00000802ff007988 */ /* 0x0009e4000800080a */
.L_x_32:
[----:B------:R-:W-:Y:S05]  /*0e10*/  @P3 BREAK.RELIABLE B1 ;  /* 0x0000000000013942 */ /* 0x000fea0003800100 */
[----:B------:R-:W-:Y:S05]  /*0e20*/  @P3 BRA `(.L_x_34) ;  /* 0x0000000000243947 */ /* 0x000fea0003800000 */
[----:B-1-34-:R-:W1:Y:S01]  /*0e30*/  LDS R2, [UR10+0x8] ;  /* 0x0000080aff027984 */ /* 0x01ae620008000800 */
[----:B------:R-:W-:-:S05]  /*0e40*/  IMAD.MOV.U32 R3, RZ, RZ, 0x6000 ;  /* 0x00006000ff037424 */ /* 0x000fca00078e00ff */
[----:B-1----:R-:W-:-:S04]  /*0e50*/  LOP3.LUT R2, R2, 0x6000, R3, 0xd8, !PT ;  /* 0x0000600002027812 */ /* 0x002fc800078ed803 */
[----:B------:R-:W-:-:S05]  /*0e60*/  LOP3.LUT R2, R2, 0x400000, RZ, 0xb8, !PT ;  /* 0x0040000002027812 */ /* 0x000fca00078eb8ff */
[----:B------:R1:W-:Y:S02]  /*0e70*/  STS [UR10+0x8], R2 ;  /* 0x00000802ff007988 */ /* 0x0003e4000800080a */
.L_x_33:
[----:B------:R-:W-:Y:S05]  /*0e80*/  BSYNC.RELIABLE B1 ;  /* 0x0000000000017941 */ /* 0x000fea0003800100 */
.L_x_28:
[----:B-1-345:R-:W1:Y:S02]  /*0e90*/  @!P3 LDS R2, [UR10+0x8] ;  /* 0x0000080aff02b984 */ /* 0x03ae640008000800 */
[----:B-1----:R-:W-:-:S05]  /*0ea0*/  @!P3 LOP3.LUT R2, R2, 0x8000, RZ, 0xb8, !PT ;  /* 0x000080000202b812 */ /* 0x002fca00078eb8ff */
[----:B------:R5:W-:Y:S02]  /*0eb0*/  @!P3 STS [UR10+0x8], R2 ;  /* 0x00000802ff00b988 */ /* 0x000be4000800080a */
.L_x_34:
[----:B------:R-:W-:Y:S05]  /*0ec0*/  BSYNC.RECONVERGENT B2 ;  /* 0x0000000000027941 */ /* 0x000fea0003800200 */
.L_x_27:
[----:B------:R-:W-:Y:S05]  /*0ed0*/  WARPSYNC.ALL ;  /* 0x0000000000007948 */ /* 0x000fea0003800000 */
[----:B------:R-:W-:Y:S01]  /*0ee0*/  NOP ;  /* 0x0000000000007918 */ /* 0x000fe20000000000 */
[----:B------:R-:W-:-:S04]  /*0ef0*/  UIADD3 UR5, UPT, UPT, UR4, 0x80, URZ ;  /* 0x0000008004057890 */ /* 0x000fc8000fffe0ff */
[----:B------:R-:W-:-:S04]  /*0f00*/  UIADD3 UR6, UP0, UPT, UR5, UR12, URZ ;  /* 0x0000000c05067290 */ /* 0x000fc8000ff1e0ff */
[----:B------:R-:W-:Y:S01]  /*0f10*/  ULEA.HI.X.SX32 UR7, UR5, UR13, 0x1, UP0 ;  /* 0x0000000d05077291 */ /* 0x000fe200080f0eff */
[----:B------:R-:W-:Y:S11]  /*0f20*/  @P0 BRA `(.L_x_35) ;  /* 0x0000000000300947 */ /* 0x000ff60003800000 */
[----:B-1-345:R-:W1:Y:S01]  /*0f30*/  S2R R2, SR_LANEID ;  /* 0x0000000000027919 */ /* 0x03ae620000000000 */
[----:B------:R-:W-:Y:S05]  /*0f40*/  WARPSYNC.ALL ;  /* 0x0000000000007948 */ /* 0x000fea0003800000 */
[----:B------:R-:W-:Y:S01]  /*0f50*/  NOP ;  /* 0x0000000000007918 */ /* 0x000fe20000000000 */
[----:B-1----:R-:W-:-:S05]  /*0f60*/  IMAD.SHL.U32 R8, R2, 0x4, RZ ;  /* 0x0000000402087824 */ /* 0x002fca00078e00ff */
[----:B------:R-:W1:Y:S01]  /*0f70*/  LDS R5, [R8+UR10] ;  /* 0x0000000a08057984 */ /* 0x000e620008000800 */
[----:B------:R-:W-:-:S05]  /*0f80*/  IADD3 R2, P1, PT, R8, UR6, RZ ;  /* 0x0000000608027c10 */ /* 0x000fca000ff3e0ff */
[----:B------:R-:W-:-:S05]  /*0f90*/  IMAD.X R3, RZ, RZ, UR7, P1 ;  /* 0x00000007ff037e24 */ /* 0x000fca00088e06ff */
[----:B-1----:R1:W3:Y:S01]  /*0fa0*/  ATOMG.E.EXCH.STRONG.GPU PT, RZ, [R2], R5 ;  /* 0x0000000502ff73a8 */ /* 0x0022e200041ee100 */
[----:B------:R-:W-:-:S04]  /*0fb0*/  DEPBAR {5,4,3,2,1,0} ;  /* 0x0000003f0000791a */ /* 0x000fc80000000000 */
[----:B------:R-:W4:Y:S02]  /*0fc0*/  CCTL.E.C.LDCU.IV.DEEP [UR6] ;  /* 0x0000000006007540 */ /* 0x000f240009c08000 */
[----:B----4-:R1:W-:Y:S01]  /*0fd0*/  UTMACCTL.IV [UR6] ;  /* 0x00000000060079b9 */ /* 0x0103e20008000000 */
[----:B------:R-:W-:Y:S01]  /*0fe0*/  NOP ;  /* 0x0000000000007918 */ /* 0x000fe20000000000 */
.L_x_35:
[----:B------:R-:W-:Y:S05]  /*0ff0*/  @P0 BRA `(.L_x_36) ;  /* 0x00000000000c0947 */ /* 0x000fea0003800000 */
[----:B------:R0:W-:Y:S01]  /*1000*/  UTMACMDFLUSH ;  /* 0x00000000000079b7 */ /* 0x0001e20000000000 */
[----:B------:R-:W-:Y:S05]  /*1010*/  @P0 BRA `(.L_x_36) ;  /* 0x0000000000040947 */ /* 0x000fea0003800000 */
[----:B------:R-:W-:-:S04]  /*1020*/  DEPBAR.LE SB0, 0x0 ;  /* 0x000080000000791a */ /* 0x000fc80000000000 */
.L_x_36:
[----:B------:R-:W-:Y:S05]  /*1030*/  WARPSYNC.ALL ;  /* 0x0000000000007948 */ /* 0x000fea0003800000 */
[----:B------:R-:W-:Y:S01]  /*1040*/  NOP ;  /* 0x0000000000007918 */ /* 0x000fe20000000000 */
[----:B---3--:R-:W-:Y:S06]  /*1050*/  BAR.SYNC.DEFER_BLOCKING 0x0 ;  /* 0x0000000000007b1d */ /* 0x008fec0000010000 */
[----:B------:R-:W-:Y:S02]  /*1060*/  BSSY.RECONVERGENT B2, `(.L_x_37) ;  /* 0x000000b000027945 */ /* 0x000fe40003800200 */
[----:B------:R-:W-:Y:S06]  /*1070*/  BAR.SYNC.DEFER_BLOCKING 0x0 ;  /* 0x0000000000007b1d */ /* 0x000fec0000010000 */
[----:B------:R3:W-:Y:S01]  /*1080*/  @!P0 STS [R4], RZ ;  /* 0x000000ff04008388 */ /* 0x0007e20000000800 */
[----:B------:R-:W-:Y:S01]  /*1090*/  NOP ;  /* 0x0000000000007918 */ /* 0x000fe20000000000 */
[----:B------:R-:W-:Y:S05]  /*10a0*/  @P3 BRA `(.L_x_38) ;  /* 0x0000000000183947 */ /* 0x000fea0003800000 */
[----:B-1--45:R-:W1:Y:S01]  /*10b0*/  LDS R2, [UR10+0x8] ;  /* 0x0000080aff027984 */ /* 0x032e620008000800 */
[----:B--23--:R-:W2:Y:S01]  /*10c0*/  LDC.64 R4, c[0x0][0x390] ;  /* 0x0000e400ff047b82 */ /* 0x00cea20000000a00 */
[----:B------:R-:W-:Y:S02]  /*10d0*/  IMAD.MOV.U32 R3, RZ, RZ, 0x70 ;  /* 0x00000070ff037424 */ /* 0x000fe400078e00ff */
[----:B--2---:R2:W-:Y:S03]  /*10e0*/  STS.64 [UR10], R4 ;  /* 0x00000004ff007988 */ /* 0x0045e60008000a0a */
[----:B-1----:R-:W-:-:S05]  /*10f0*/  LOP3.LUT R2, R2, 0x10, R3, 0xd8, !PT ;  /* 0x0000001002027812 */ /* 0x002fca00078ed803 */
[----:B------:R2:W-:Y:S02]  /*1100*/  STS [UR10+0x8], R2 ;  /* 0x00000802ff007988 */ /* 0x0005e4000800080a */
.L_x_38:
[----:B-1----:R-:W-:Y:S05]  /*1110*/  BSYNC.RECONVERGENT B2 ;  /* 0x0000000000027941 */ /* 0x002fea0003800200 */
.L_x_37:
[----:B------:R-:W-:Y:S04]  /*1120*/  BSSY.RECONVERGENT B3, `(.L_x_39) ;  /* 0x0000033000037945 */ /* 0x000fe80003800200 */
[----:B------:R-:W-:Y:S04]  /*1130*/  BSSY.RELIABLE B2, `(.L_x_40) ;  /* 0x000002e000027945 */ /* 0x000fe80003800100 */
[----:B------:R-:W-:Y:S05]  /*1140*/  @P3 BRA `(.L_x_41) ;  /* 0x0000000000243947 */ /* 0x000fea0003800000 */
[----:B--2-45:R-:W1:Y:S01]  /*1150*/  LDS R2, [UR10+0x34] ;  /* 0x0000340aff027984 */ /* 0x034e620008000800 */
[----:B------:R-:W-:-:S05]  /*1160*/  IMAD.MOV.U32 R3, RZ, RZ, 0x7f000000 ;  /* 0x7f000000ff037424 */ /* 0x000fca00078e00ff */
[----:B-1----:R-:W-:-:S05]  /*1170*/  LOP3.LUT R2, R2, 0xff000000, R3, 0xb8, !PT ;  /* 0xff00000002027812 */ /* 0x002fca00078eb803 */
[----:B------:R1:W-:Y:S01]  /*1180*/  STS [UR10+0x34], R2 ;  /* 0x00003402ff007988 */ /* 0x0003e2000800080a */
[----:B------:R-:W-:Y:S05]  /*1190*/  @P3 BRA `(.L_x_42) ;  /* 0x0000000000183947 */ /* 0x000fea0003800000 */
[----:B-1----:R-:W1:Y:S01]  /*11a0*/  LDS R2, [UR10+0x38] ;  /* 0x0000380aff027984 */ /* 0x002e620008000800 */
[----:B------:R-:W-:-:S05]  /*11b0*/  IMAD.MOV.U32 R3, RZ, RZ, 0x3f ;  /* 0x0000003fff037424 */ /* 0x000fca00078e00ff */
[----:B-1----:R-:W-:-:S05]  /*11c0*/  LOP3.LUT R2, R2, 0xff, R3, 0xb8, !PT ;  /* 0x000000ff02027812 */ /* 0x002fca00078eb803 */
[----:B------:R1:W-:Y:S02]  /*11d0*/  STS [UR10+0x38], R2 ;  /* 0x00003802ff007988 */ /* 0x0003e4000800080a */
.L_x_41:
[----:B------:R-:W-:Y:S05]  /*11e0*/  @P3 BRA `(.L_x_43) ;  /* 0x00000000000c3947 */ /* 0x000fea0003800000 */
[----:B------:R1:W-:Y:S02]  /*11f0*/  STS [UR10+0x20], R7 ;  /* 0x00002007ff007988 */ /* 0x0003e4000800080a */
.L_x_42:
[----:B------:R-:W-:Y:S05]  /*1200*/  @P3 BRA `(.L_x_44) ;  /* 0x0000000000243947 */ /* 0x000fea0003800000 */
[----:B------:R1:W-:Y:S02]  /*1210*/  STS [UR10+0x24], R6 ;  /* 0x00002406ff007988 */ /* 0x0003e4000800080a */
.L_x_43:
[----:B------:R-:W-:Y:S05]  /*1220*/  @P3 BRA `(.L_x_45) ;  /* 0x00000000002c3947 */ /* 0x000fea0003800000 */
[----:B-12-45:R-:W1:Y:S01]  /*1230*/  LDS R2, [UR10+0x1c] ;  /* 0x00001c0aff027984 */ /* 0x036e620008000800 */
[----:B------:R-:W2:Y:S02]  /*1240*/  LDC.64 R6, c[0x0][0x3b8] ;  /* 0x0000ee00ff067b82 */ /* 0x000ea40000000a00 */
[--C-:B--2---:R-:W-:Y:S02]  /*1250*/  SHF.R.U32.HI R5, RZ, 0x4, R7.reuse ;  /* 0x00000004ff057819 */ /* 0x104fe40000011607 */
[----:B------:R-:W-:-:S05]  /*1260*/  SHF.R.U64 R3, R6, 0x4, R7 ;  /* 0x0000000406037819 */ /* 0x000fca0000001207 */
[----:B------:R2:W-:Y:S01]  /*1270*/  STS [UR10+0xc], R3 ;  /* 0x00000c03ff007988 */ /* 0x0005e2000800080a */
[----:B-1----:R-:W-:-:S05]  /*1280*/  LOP3.LUT R2, R2, 0xf, R5, 0xb8, !PT ;  /* 0x0000000f02027812 */ /* 0x002fca00078eb805 */
[----:B------:R2:W-:Y:S02]  /*1290*/  STS [UR10+0x1c], R2 ;  /* 0x00001c02ff007988 */ /* 0x0005e4000800080a */
.L_x_44:
[----:B------:R-:W-:Y:S05]  /*12a0*/  @P3 BRA `(.L_x_46) ;  /* 0x00000000001c3947 */ /* 0x000fea0003800000 */
[----:B-12-45:R-:W1:Y:S02]  /*12b0*/  LDS R2, [UR10+0x34] ;  /* 0x0000340aff027984 */ /* 0x036e640008000800 */
[----:B-1----:R-:W-:-:S05]  /*12c0*/  LOP3.LUT R2, R2, 0x7, RZ, 0xb8, !PT ;  /* 0x0000000702027812 */ /* 0x002fca00078eb8ff */
[----:B------:R1:W-:Y:S02]  /*12d0*/  STS [UR10+0x34], R2 ;  /* 0x00003402ff007988 */ /* 0x0003e4000800080a */
.L_x_45:
[----:B------:R-:W-:Y:S05]  /*12e0*/  @P3 BRA `(.L_x_47) ;  /* 0x00000000001c3947 */ /* 0x000fea0003800000 */
[----:B-12-45:R-:W1:Y:S02]  /*12f0*/  LDS R2, [UR10+0x34] ;  /* 0x0000340aff027984 */ /* 0x036e640008000800 */
[----:B-1----:R-:W-:-:S05]  /*1300*/  LOP3.LUT R2, R2, 0x38, RZ, 0xb8, !PT ;  /* 0x0000003802027812 */ /* 0x002fca00078eb8ff */
[----:B------:R1:W-:Y:S02]  /*1310*/  STS [UR10+0x34], R2 ;  /* 0x00003402ff007988 */ /* 0x0003e4000800080a */
.L_x_46:
[----:B------:R-:W-:Y:S05]  /*1320*/  @P3 BRA `(.L_x_48) ;  /* 0x00000000001c3947 */ /* 0x000fea0003800000 */
[----:B-12-45:R-:W1:Y:S02]  /*1330*/  LDS R2, [UR10+0x8] ;  /* 0x0000080aff027984 */ /* 0x036e640008000800 */
[----:B-1----:R-:W-:-:S05]  /*1340*/  LOP3.LUT R2, R2, 0x780, RZ, 0xb8, !PT ;  /* 0x0000078002027812 */ /* 0x002fca00078eb8ff */
[----:B------:R1:W-:Y:S02]  /*1350*/  STS [UR10+0x8], R2 ;  /* 0x00000802ff007988 */ /* 0x0003e4000800080a */
.L_x_47:
[----:B------:R-:W-:Y:S05]  /*1360*/  @P3 BRA `(.L_x_49) ;  /* 0x0000000000283947 */ /* 0x000fea0003800000 */
[----:B-12-45:R-:W1:Y:S02]  /*1370*/  LDS R2, [UR10+0x8] ;  /* 0x0000080aff027984 */ /* 0x036e640008000800 */
[----:B-1----:R-:W-:-:S05]  /*1380*/  LOP3.LUT R2, R2, 0x1800, RZ, 0xb8, !PT ;  /* 0x0000180002027812 */ /* 0x002fca00078eb8ff */
[----:B------:R1:W-:Y:S02]  /*1390*/  STS [UR10+0x8], R2 ;  /* 0x00000802ff007988 */ /* 0x0003e4000800080a */
.L_x_48:
[----:B------:R-:W-:Y:S05]  /*13a0*/  @P3 BREAK.RELIABLE B2 ;  /* 0x0000000000023942 */ /* 0x000fea0003800100 */
[----:B------:R-:W-:Y:S05]  /*13b0*/  @P3 BRA `(.L_x_50) ;  /* 0x0000000000243947 */ /* 0x000fea0003800000 */
[----:B-12-45:R-:W1:Y:S01]  /*13c0*/  LDS R2, [UR10+0x8] ;  /* 0x0000080aff027984 */ /* 0x036e620008000800 */
[----:B------:R-:W-:-:S05]  /*13d0*/  IMAD.MOV.U32 R3, RZ, RZ, 0x6000 ;  /* 0x00006000ff037424 */ /* 0x000fca00078e00ff */
[----:B-1----:R-:W-:-:S04]  /*13e0*/  LOP3.LUT R2, R2, 0x6000, R3, 0xd8, !PT ;  /* 0x0000600002027812 */ /* 0x002fc800078ed803 */
[----:B------:R-:W-:-:S05]  /*13f0*/  LOP3.LUT R2, R2, 0x400000, RZ, 0xb8, !PT ;  /* 0x0040000002027812 */ /* 0x000fca00078eb8ff */
[----:B------:R1:W-:Y:S02]  /*1400*/  STS [UR10+0x8], R2 ;  /* 0x00000802ff007988 */ /* 0x0003e4000800080a */
.L_x_49:
[----:B------:R-:W-:Y:S05]  /*1410*/  BSYNC.RELIABLE B2 ;  /* 0x0000000000027941 */ /* 0x000fea0003800100 */
.L_x_40:
[----:B-12-45:R-:W1:Y:S02]  /*1420*/  @!P3 LDS R2, [UR10+0x8] ;  /* 0x0000080aff02b984 */ /* 0x036e640008000800 */
[----:B-1----:R-:W-:-:S05]  /*1430*/  @!P3 LOP3.LUT R2, R2, 0x8000, RZ, 0xb8, !PT ;  /* 0x000080000202b812 */ /* 0x002fca00078eb8ff */
[----:B------:R1:W-:Y:S02]  /*1440*/  @!P3 STS [UR10+0x8], R2 ;  /* 0x00000802ff00b988 */ /* 0x0003e4000800080a */
.L_x_50:
[----:B------:R-:W-:Y:S05]  /*1450*/  BSYNC.RECONVERGENT B3 ;  /* 0x0000000000037941 */ /* 0x000fea0003800200 */
.L_x_39:
        /* <DEDUP_REMOVED lines=9> */
[----:B-1-3--:R-:W-:-:S05]  /*14f0*/  IMAD.SHL.U32 R4, R2, 0x4, RZ ;  /* 0x0000000402047824 */ /* 0x00afca00078e00ff */
        /* <DEDUP_REMOVED lines=8> */
.L_x_51:
[----:B------:R-:W-:Y:S05]  /*1580*/  @P0 BRA `(.L_x_52) ;  /* 0x00000000000c0947 */ /* 0x000fea0003800000 */
[----:B------:R0:W-:Y:S01]  /*1590*/  UTMACMDFLUSH ;  /* 0x00000000000079b7 */ /* 0x0001e20000000000 */
[----:B------:R-:W-:Y:S05]  /*15a0*/  @P0 BRA `(.L_x_52) ;  /* 0x0000000000040947 */ /* 0x000fea0003800000 */
[----:B------:R-:W-:-:S04]  /*15b0*/  DEPBAR.LE SB0, 0x0 ;  /* 0x000080000000791a */ /* 0x000fc80000000000 */
.L_x_52:
[----:B------:R-:W-:Y:S05]  /*15c0*/  WARPSYNC.ALL ;  /* 0x0000000000007948 */ /* 0x000fea0003800000 */
[----:B------:R-:W-:Y:S01]  /*15d0*/  NOP ;  /* 0x0000000000007918 */ /* 0x000fe20000000000 */
[----:B--2---:R-:W-:Y:S01]  /*15e0*/  BAR.SYNC.DEFER_BLOCKING 0x0 ;  /* 0x0000000000007b1d */ /* 0x004fe20000010000 */
[----:B------:R-:W-:Y:S01]  /*15f0*/  ISETP.GE.AND P0, PT, R10, 0x1, PT ;  /* 0x000000010a00780c */ /* 0x000fe20003f06270 */
[----:B------:R-:W-:Y:S01]  /*1600*/  USHF.L.U32 UR11, UR11, 0x8, URZ ;  /* 0x000000080b0b7899 */ /* 0x000fe200080006ff */
[----:B-1--45:R-:W-:Y:S01]  /*1610*/  SHF.R.U32.HI R2, RZ, 0x5, R0 ;  /* 0x00000005ff027819 */ /* 0x032fe20000011600 */
[----:B------:R-:W-:-:S02]  /*1620*/  USHF.L.U32 UR27, UR27, 0x6, URZ ;  /* 0x000000061b1b7899 */ /* 0x000fc400080006ff */
[----:B------:R-:W-:Y:S01]  /*1630*/  VOTEU.ALL UP0, P3 ;  /* 0x0000000000ff7886 */ /* 0x000fe20001800000 */
[----:B------:R-:W-:Y:S01]  /*1640*/  UMOV UR4, 0x1 ;  /* 0x0000000100047882 */ /* 0x000fe20000000000 */
[----:B------:R-:W-:-:S03]  /*1650*/  VOTEU.ALL UP1, P3 ;  /* 0x0000000000ff7886 */ /* 0x000fc60001820000 */
[----:B------:R-:W-:-:S04]  /*1660*/  @!UP0 UIADD3 UR14, UPT, UPT, -UR4, 0x100000, URZ ;  /* 0x00100000040e8890 */ /* 0x000fc8000fffe1ff */
[----:B------:R-:W-:Y:S02]  /*1670*/  @!UP0 USHF.L.U32 UR15, UR14, 0xb, URZ ;  /* 0x0000000b0e0f8899 */ /* 0x000fe400080006ff */
[----:B------:R-:W-:Y:S02]  /*1680*/  @!UP0 USHF.L.U32 UR14, UR14, 0x1, URZ ;  /* 0x000000010e0e8899 */ /* 0x000fe400080006ff */
[----:B------:R-:W-:-:S04]  /*1690*/  @!UP0 UIADD3 UR4, UPT, UPT, -UR4, 0x100000, URZ ;  /* 0x0010000004048890 */ /* 0x000fc8000fffe1ff */
[----:B------:R-:W-:Y:S02]  /*16a0*/  @!UP0 USHF.L.U32 UR5, UR4, 0xb, URZ ;  /* 0x0000000b04058899 */ /* 0x000fe400080006ff */
[----:B------:R-:W-:Y:S01]  /*16b0*/  @!UP0 USHF.L.U32 UR4, UR4, 0x1, URZ ;  /* 0x0000000104048899 */ /* 0x000fe200080006ff */
[----:B------:R-:W-:Y:S01]  /*16c0*/  VOTEU.ALL UP0, P3 ;  /* 0x0000000000ff7886 */ /* 0x000fe20001800000 */
[----:B------:R-:W1:Y:S04]  /*16d0*/  FENCE.VIEW.ASYNC.S ;  /* 0x00000000000073c6 */ /* 0x000e680000000000 */
[----:B-1----:R1:W2:Y:S02]  /*16e0*/  @!UP0 SYNCS.EXCH.64 URZ, [UR10+0xa000], UR14 ;  /* 0x00a0000e0aff85b2 */ /* 0x0022a40008000100 */
[----:B-1----:R-:W-:-:S04]  /*16f0*/  R2UR UR14, R2 ;  /* 0x00000000020e72ca */ /* 0x002fc800000e0000 */
[----:B------:R1:W4:Y:S01]  /*1700*/  @!UP1 SYNCS.EXCH.64 URZ, [UR10+0xa010], UR4 ;  /* 0x00a010040aff95b2 */ /* 0x0003220008000100 */
[----:B------:R-:W-:Y:S10]  /*1710*/  @!P0 BRA `(.L_x_53) ;  /* 0x00000008000c8947 */ /* 0x000ff40003800000 */
[----:B--2-4-:R-:W-:Y:S01]  /*1720*/  BAR.SYNC.DEFER_BLOCKING 0x0 ;  /* 0x0000000000007b1d */ /* 0x014fe20000010000 */
[----:B------:R-:W-:Y:S01]  /*1730*/  ELECT P1, URZ, PT ;  /* 0x0000000000ff782f */ /* 0x000fe20003820000 */
[----:B------:R-:W-:Y:S01]  /*1740*/  @!P3 IMAD.MOV.U32 R2, RZ, RZ, 0xa000 ;  /* 0x0000a000ff02b424 */ /* 0x000fe200078e00ff */
[----:B------:R-:W-:Y:S02]  /*1750*/  UIADD3 UR24, UPT, UPT, UR10, 0x8000, URZ ;  /* 0x000080000a187890 */ /* 0x000fe4000fffe0ff */
[----:B------:R-:W-:Y:S02]  /*1760*/  ISETP.LT.U32.AND P1, PT, R132, 0x20, P1 ;  /* 0x000000208400780c */ /* 0x000fe40000f21070 */
[----:B------:R-:W-:Y:S01]  /*1770*/  ELECT P0, URZ, PT ;  /* 0x0000000000ff782f */ /* 0x000fe20003800000 */
[----:B-1----:R-:W-:-:S03]  /*1780*/  ULOP3.LUT UR4, UR14, 0x1, URZ, 0xc0, !UPT ;  /* 0x000000010e047892 */ /* 0x002fc6000f8ec0ff */
[----:B------:R-:W-:Y:S01]  /*1790*/  ISETP.LT.U32.AND P0, PT, R132, 0x40, P0 ;  /* 0x000000408400780c */ /* 0x000fe20000701070 */
[----:B------:R-:W-:Y:S02]  /*17a0*/  USHF.R.U32.HI UR18, URZ, 0x4, UR10 ;  /* 0x00000004ff127899 */ /* 0x000fe4000801160a */
[----:B------:R-:W-:Y:S02]  /*17b0*/  ULEA UR28, UR4, UR10, 0xe ;  /* 0x0000000a041c7291 */ /* 0x000fe4000f8e70ff */
[----:B------:R-:W-:Y:S02]  /*17c0*/  ULEA UR30, UR4, UR11, 0x7 ;  /* 0x0000000b041e7291 */ /* 0x000fe4000f8e38ff */
[----:B------:R-:W-:Y:S01]  /*17d0*/  USHF.R.U32.HI UR16, URZ, 0x4, UR24 ;  /* 0x00000004ff107899 */ /* 0x000fe20008011618 */
[----:B------:R-:W-:Y:S01]  /*17e0*/  VOTEU.ANY UP0, P1 ;  /* 0x0000000000ff7886 */ /* 0x000fe20000800100 */
[----:B------:R-:W-:Y:S01]  /*17f0*/  VOTEU.ANY UP2, P1 ;  /* 0x0000000000ff7886 */ /* 0x000fe20000840100 */
[----:B------:R-:W-:-:S03]  /*1800*/  USGXT.U32 UR18, UR18, 0xe ;  /* 0x0000000e1212789a */ /* 0x000fc60008000000 */
[----:B------:R-:W-:Y:S01]  /*1810*/  VOTEU.ANY UP1, P0 ;  /* 0x0000000000ff7886 */ /* 0x000fe20000020100 */
[----:B------:R1:W-:Y:S01]  /*1820*/  @!P3 SYNCS.ARRIVE.TRANS64 RZ, [UR10+0xa000], R2 ;  /* 0x00a00002ffffb9a7 */ /* 0x0003e2000800000a */
[----:B------:R-:W-:Y:S01]  /*1830*/  @UP0 UIADD3 UR25, UPT, UPT, UR10, 0xa000, URZ ;  /* 0x0000a0000a190890 */ /* 0x000fe2000fffe0ff */
[----:B------:R-:W-:Y:S01]  /*1840*/  @UP0 UMOV UR26, URZ ;  /* 0x000000ff001a0c82 */ /* 0x000fe20008000000 */
[----:B------:R-:W-:Y:S01]  /*1850*/  BAR.SYNC.DEFER_BLOCKING 0x0 ;  /* 0x0000000000007b1d */ /* 0x000fe20000010000 */
[----:B------:R-:W-:Y:S02]  /*1860*/  @UP1 UIADD3 UR29, UPT, UPT, UR10, 0xa000, URZ ;  /* 0x0000a0000a1d1890 */ /* 0x000fe4000fffe0ff */
[----:B------:R-:W-:-:S03]  /*1870*/  USGXT.U32 UR16, UR16, 0xe ;  /* 0x0000000e1010789a */ /* 0x000fc60008000000 */
[----:B------:R-:W-:Y:S01]  /*1880*/  VOTEU.ANY UP3, P0 ;  /* 0x0000000000ff7886 */ /* 0x000fe20000060100 */
[----:B------:R-:W-:Y:S01]  /*1890*/  @UP1 UMOV UR31, URZ ;  /* 0x000000ff001f1c82 */ /* 0x000fe20008000000 */
[----:B------:R-:W-:Y:S02]  /*18a0*/  UIADD3 UR20, UP1, UPT, UR18, 0x4000100, URZ ;  /* 0x0400010012147890 */ /* 0x000fe4000ff3e0ff */
[----:B------:R-:W-:Y:S01]  /*18b0*/  UIADD3 UR22, UP0, UPT, UR16, 0x2, URZ ;  /* 0x0000000210167890 */ /* 0x000fe2000ff1e0ff */
[----:B------:R-:W-:Y:S01]  /*18c0*/  UMOV UR4, URZ ;  /* 0x000000ff00047c82 */ /* 0x000fe20008000000 */
[----:B------:R-:W-:Y:S02]  /*18d0*/  ULOP3.LUT UR18, UR18, 0x4000000, URZ, 0xfc, !UPT ;  /* 0x0400000012127892 */ /* 0x000fe4000f8efcff */
[----:B------:R-:W-:Y:S02]  /*18e0*/  UIADD3.X UR21, UPT, UPT, UR4, 0x40004040, URZ, UP1, !UPT ;  /* 0x4000404004157890 */ /* 0x000fe40008ffe4ff */
[----:B------:R-:W-:-:S02]  /*18f0*/  UIADD3.X UR23, UPT, UPT, UR4, 0x40004040, URZ, UP0, !UPT ;  /* 0x4000404004177890 */ /* 0x000fc400087fe4ff */
[----:B------:R-:W-:Y:S02]  /*1900*/  UIADD3.64 UR36, UPT, UPT, UR20, 0x100, URZ ;  /* 0x0000010014247897 */ /* 0x000fe4000fffe0ff */
[----:B------:R-:W-:Y:S02]  /*1910*/  UIADD3.64 UR40, UPT, UPT, UR20, 0x200, URZ ;  /* 0x0000020014287897 */ /* 0x000fe4000fffe0ff */
[----:B------:R-:W-:Y:S01]  /*1920*/  UIADD3.64 UR34, UPT, UPT, UR22, 0x2, URZ ;  /* 0x0000000216227897 */ /* 0x000fe2000fffe0ff */
[----:B------:R1:W-:Y:S01]  /*1930*/  @UP2 UTMALDG.2D [UR24], [UR8] ;  /* 0x00000018080025b4 */ /* 0x0003e20008008000 */
[----:B------:R-:W-:Y:S02]  /*1940*/  UIADD3.64 UR38, UPT, UPT, UR22, 0x4, URZ ;  /* 0x0000000416267897 */ /* 0x000fe4000fffe0ff */
[----:B------:R-:W-:Y:S01]  /*1950*/  UISETP.NE.U32.AND UP0, UPT, UR14, URZ, UPT ;  /* 0x000000ff0e00728c */ /* 0x000fe2000bf05070 */
[----:B------:R-:W-:Y:S01]  /*1960*/  UMOV UR17, 0x40004040 ;  /* 0x4000404000117882 */ /* 0x000fe20000000000 */
[----:B------:R-:W-:Y:S01]  /*1970*/  UMOV UR19, 0x40004040 ;  /* 0x4000404000137882 */ /* 0x000fe20000000000 */
[----:B------:R2:W-:Y:S06]  /*1980*/  MEMBAR.ALL.CTA ;  /* 0x0000000000007992 */ /* 0x0005ec0000008000 */
[----:B--2---:R-:W2:Y:S02]  /*1990*/  FENCE.VIEW.ASYNC.S ;  /* 0x00000000000073c6 */ /* 0x004ea40000000000 */
[----:B--2---:R-:W-:Y:S06]  /*19a0*/  BAR.SYNC.DEFER_BLOCKING 0x0 ;  /* 0x0000000000007b1d */ /* 0x004fec0000010000 */
[----:B------:R1:W-:Y:S02]  /*19b0*/  @UP3 UTMALDG.2D [UR28], [UR6] ;  /* 0x0000001c060035b4 */ /* 0x0003e40008008000 */
[----:B------:R-:W-:Y:S06]  /*19c0*/  BAR.SYNC.DEFER_BLOCKING 0x0 ;  /* 0x0000000000007b1d */ /* 0x000fec0000010000 */
[----:B------:R-:W2:Y:S02]  /*19d0*/  SYNCS.PHASECHK.TRANS64.TRYWAIT P0, [UR10+0xa000], RZ ;  /* 0x00a000ffff0075a7 */ /* 0x000ea4000800110a */
[----:B-12---:R-:W-:Y:S05]  /*19e0*/  @!P0 BRA `(.L_x_54) ;  /* 0x0000000c00d48947 */ /* 0x006fea0003800000 */
.L_x_66:
[----:B------:R-:W-:Y:S05]  /*19f0*/  BRA.U UP0, `(.L_x_55) ;  /* 0x0000000100347547 */ /* 0x000fea000b800000 */
[----:B------:R-:W-:Y:S01]  /*1a00*/  UMOV UR4, 0x0 ;  /* 0x0000000000047882 */ /* 0x000fe20000000000 */
[----:B------:R-:W-:Y:S01]  /*1a10*/  UMOV UR5, 0x4410010 ;  /* 0x0441001000057882 */ /* 0x000fe20000000000 */
[----:B------:R-:W-:Y:S01]  /*1a20*/  UMOV UR24, 0x0 ;  /* 0x0000000000187882 */ /* 0x000fe20000000000 */
[----:B------:R-:W-:Y:S01]  /*1a30*/  UMOV UR25, 0x4410010 ;  /* 0x0441001000197882 */ /* 0x000fe20000000000 */
[----:B------:R-:W-:Y:S01]  /*1a40*/  UMOV UR28, 0x0 ;  /* 0x00000000001c7882 */ /* 0x000fe20000000000 */
[----:B------:R-:W-:Y:S01]  /*1a50*/  UMOV UR29, 0x4410010 ;  /* 0x04410010001d7882 */ /* 0x000fe20000000000 */
[----:B------:R1:W-:Y:S01]  /*1a60*/  UTCQMMA gdesc[UR16], gdesc[UR18], tmem[UR32], tmem[UR4], idesc[UR5], !UPT ;  /* 0x00ff0412100075ea */ /* 0x0003e2000f800320 */
[----:B------:R-:W-:Y:S01]  /*1a70*/  UMOV UR30, 0x0 ;  /* 0x00000000001e7882 */ /* 0x000fe20000000000 */
[----:B------:R-:W-:Y:S01]  /*1a80*/  UMOV UR31, 0x4410010 ;  /* 0x04410010001f7882 */ /* 0x000fe20000000000 */
[----:B------:R1:W-:Y:S01]  /*1a90*/  UTCQMMA gdesc[UR22], gdesc[UR20], tmem[UR32], tmem[UR24], idesc[UR25], UPT ;  /* 0x00ff1814160075ea */ /* 0x0003e2000b800320 */
[----:B------:R1:W-:Y:S01]  /*1aa0*/  UTCQMMA gdesc[UR34], gdesc[UR36], tmem[UR32], tmem[UR28], idesc[UR29], UPT ;  /* 0x00ff1c24220075ea */ /* 0x0003e2000b800320 */
[----:B------:R1:W-:Y:S01]  /*1ab0*/  UTCQMMA gdesc[UR38], gdesc[UR40], tmem[UR32], tmem[UR30], idesc[UR31], UPT ;  /* 0x00ff1e28260075ea */ /* 0x0003e2000b800320 */
[----:B------:R-:W-:Y:S01]  /*1ac0*/  NOP ;  /* 0x0000000000007918 */ /* 0x000fe20000000000 */
.L_x_55:
[----:B------:R-:W-:Y:S01]  /*1ad0*/  ELECT P0, URZ, PT ;  /* 0x0000000000ff782f */ /* 0x000fe20003800000 */
[----:B-1----:R-:W-:-:S03]  /*1ae0*/  UIADD3 UR4, UPT, UPT, UR10, 0xa010, URZ ;  /* 0x0000a0100a047890 */ /* 0x002fc6000fffe0ff */
[----:B------:R-:W-:Y:S01]  /*1af0*/  ISETP.LT.U32.AND P0, PT, R132, 0x20, P0 ;  /* 0x000000208400780c */ /* 0x000fe20000701070 */
[----:B------:R-:W-:-:S12]  /*1b00*/  UMOV UR5, URZ ;  /* 0x000000ff00057c82 */ /* 0x000fd80008000000 */
[----:B------:R-:W-:Y:S01]  /*1b10*/  VOTEU.ANY UP0, P0 ;  /* 0x0000000000ff7886 */ /* 0x000fe20000000100 */
[----:B------:R-:W-:Y:S01]  /*1b20*/  VOTEU.ANY UP1, P0 ;  /* 0x0000000000ff7886 */ /* 0x000fe20000020100 */
[----:B------:R-:W-:-:S03]  /*1b30*/  ISETP.GE.U32.AND P0, PT, R10, 0x81, PT ;  /* 0x000000810a00780c */ /* 0x000fc60003f06070 */
[----:B------:R-:W-:Y:S02]  /*1b40*/  @UP0 UMOV UR15, UR4 ;  /* 0x00000004000f0c82 */ /* 0x000fe40008000000 */
[----:B------:R1:W-:Y:S01]  /*1b50*/  @UP1 UTCBAR [UR15], URZ ;  /* 0x000000ff0f0013e9 */ /* 0x0003e200080000ff */
[----:B------:R-:W-:Y:S06]  /*1b60*/  BAR.SYNC.DEFER_BLOCKING 0x0 ;  /* 0x0000000000007b1d */ /* 0x000fec0000010000 */
[----:B------:R-:W2:Y:S02]  /*1b70*/  SYNCS.PHASECHK.TRANS64.TRYWAIT P1, [UR10+0xa010], RZ ;  /* 0x00a010ffff0075a7 */ /* 0x000ea4000802110a */
[----:B-12---:R-:W-:Y:S05]  /*1b80*/  @!P1 BRA `(.L_x_56) ;  /* 0x0000000c00789947 */ /* 0x006fea0003800000 */
.L_x_67:
[----:B------:R-:W-:Y:S05]  /*1b90*/  @!P0 BRA `(.L_x_53) ;  /* 0x0000000000ec8947 */ /* 0x000fea0003800000 */
[----:B------:R-:W-:Y:S01]  /*1ba0*/  IMAD.MOV.U32 R2, RZ, RZ, 0x1 ;  /* 0x00000001ff027424 */ /* 0x000fe200078e00ff */
[----:B------:R-:W1:Y:S01]  /*1bb0*/  LDCU UR33, c[0x0][0x3a0] ;  /* 0x00007400ff2177ac */ /* 0x000e620008000800 */
[----:B------:R-:W-:-:S05]  /*1bc0*/  UMOV UR26, 0x80 ;  /* 0x00000080001a7882 */ /* 0x000fca0000000000 */
.L_x_60:
[----:B------:R-:W-:Y:S01]  /*1bd0*/  BAR.SYNC.DEFER_BLOCKING 0x0 ;  /* 0x0000000000007b1d */ /* 0x000fe20000010000 */
[----:B------:R-:W-:Y:S01]  /*1be0*/  ELECT P1, URZ, PT ;  /* 0x0000000000ff782f */ /* 0x000fe20003820000 */
[----:B------:R-:W-:Y:S01]  /*1bf0*/  @!P3 IMAD.MOV.U32 R3, RZ, RZ, 0xa000 ;  /* 0x0000a000ff03b424 */ /* 0x000fe200078e00ff */
[----:B------:R-:W-:Y:S02]  /*1c00*/  ELECT P0, URZ, PT ;  /* 0x0000000000ff782f */ /* 0x000fe40003800000 */
[C---:B------:R-:W-:Y:S01]  /*1c10*/  ISETP.LT.U32.AND P1, PT, R132.reuse, 0x20, P1 ;  /* 0x000000208400780c */ /* 0x040fe20000f21070 */
[----:B------:R-:W-:Y:S01]  /*1c20*/  ULOP3.LUT UR15, UR14, 0x1, URZ, 0xc0, !UPT ;  /* 0x000000010e0f7892 */ /* 0x000fe2000f8ec0ff */
[----:B------:R-:W-:Y:S01]  /*1c30*/  ISETP.LT.U32.AND P0, PT, R132, 0x40, P0 ;  /* 0x000000408400780c */ /* 0x000fe20000701070 */
[----:B--2---:R-:W-:Y:S02]  /*1c40*/  UMOV UR31, UR26 ;  /* 0x0000001a001f7c82 */ /* 0x004fe40008000000 */
[----:B------:R-:W-:-:S02]  /*1c50*/  ULEA UR28, UR15, UR10, 0xe ;  /* 0x0000000a0f1c7291 */ /* 0x000fc4000f8e70ff */
[----:B------:R-:W-:-:S06]  /*1c60*/  ULEA UR30, UR15, UR11, 0x7 ;  /* 0x0000000b0f1e7291 */ /* 0x000fcc000f8e38ff */
[----:B------:R-:W-:Y:S02]  /*1c70*/  VOTEU.ANY UP0, P1 ;  /* 0x0000000000ff7886 */ /* 0x000fe40000800100 */
[----:B------:R-:W-:-:S03]  /*1c80*/  VOTEU.ANY UP1, P0 ;  /* 0x0000000000ff7886 */ /* 0x000fc60000020100 */
[----:B------:R-:W-:Y:S02]  /*1c90*/  @UP0 UIADD3 UR24, UPT, UPT, UR10, 0x8000, URZ ;  /* 0x000080000a180890 */ /* 0x000fe4000fffe0ff */
[----:B------:R2:W-:Y:S01]  /*1ca0*/  @!P3 SYNCS.ARRIVE.TRANS64 RZ, [UR10+0xa000], R3 ;  /* 0x00a00003ffffb9a7 */ /* 0x0005e2000800000a */
[----:B------:R-:W-:Y:S01]  /*1cb0*/  @UP0 UIADD3 UR25, UPT, UPT, UR10, 0xa000, URZ ;  /* 0x0000a0000a190890 */ /* 0x000fe2000fffe0ff */
[----:B------:R-:W-:Y:S01]  /*1cc0*/  VOTEU.ANY UP0, P1 ;  /* 0x0000000000ff7886 */ /* 0x000fe20000800100 */
[----:B------:R-:W-:Y:S01]  /*1cd0*/  BAR.SYNC.DEFER_BLOCKING 0x0 ;  /* 0x0000000000007b1d */ /* 0x000fe20000010000 */
[----:B------:R-:W-:Y:S01]  /*1ce0*/  @UP1 UIADD3 UR29, UPT, UPT, UR10, 0xa000, URZ ;  /* 0x0000a0000a1d1890 */ /* 0x000fe2000fffe0ff */
[----:B--2---:R-:W-:-:S04]  /*1cf0*/  IMAD.U32 R3, R2, -0x80000000, RZ ;  /* 0x8000000002037824 */ /* 0x004fc800078e00ff */
[----:B------:R-:W-:Y:S01]  /*1d00*/  VOTEU.ANY UP1, P0 ;  /* 0x0000000000ff7886 */ /* 0x000fe20000020100 */
[----:B------:R2:W-:Y:S01]  /*1d10*/  @UP0 UTMALDG.2D [UR24], [UR8] ;  /* 0x00000018080005b4 */ /* 0x0005e20008008000 */
[----:B------:R-:W-:Y:S01]  /*1d20*/  UISETP.NE.U32.AND UP0, UPT, UR14, URZ, UPT ;  /* 0x000000ff0e00728c */ /* 0x000fe2000bf05070 */
[----:B------:R4:W-:Y:S06]  /*1d30*/  MEMBAR.ALL.CTA ;  /* 0x0000000000007992 */ /* 0x0009ec0000008000 */
[----:B----4-:R-:W4:Y:S02]  /*1d40*/  FENCE.VIEW.ASYNC.S ;  /* 0x00000000000073c6 */ /* 0x010f240000000000 */
[----:B----4-:R-:W-:Y:S06]  /*1d50*/  BAR.SYNC.DEFER_BLOCKING 0x0 ;  /* 0x0000000000007b1d */ /* 0x010fec0000010000 */
[----:B------:R2:W-:Y:S02]  /*1d60*/  @UP1 UTMALDG.2D [UR28], [UR6] ;  /* 0x0000001c060015b4 */ /* 0x0005e40008008000 */
[----:B------:R-:W-:Y:S06]  /*1d70*/  BAR.SYNC.DEFER_BLOCKING 0x0 ;  /* 0x0000000000007b1d */ /* 0x000fec0000010000 */
[----:B------:R-:W4:Y:S02]  /*1d80*/  SYNCS.PHASECHK.TRANS64.TRYWAIT P0, [UR10+0xa000], R3 ;  /* 0x00a00003ff0075a7 */ /* 0x000f24000800110a */
[----:B--2-4-:R-:W-:Y:S05]  /*1d90*/  @!P0 BRA `(.L_x_57) ;  /* 0x0000000c00008947 */ /* 0x014fea0003800000 */
.L_x_68:
[----:B------:R-:W-:Y:S05]  /*1da0*/  BRA.U UP0, `(.L_x_58) ;  /* 0x0000000100347547 */ /* 0x000fea000b800000 */
[----:B------:R-:W-:Y:S01]  /*1db0*/  UMOV UR24, 0x0 ;  /* 0x0000000000187882 */ /* 0x000fe20000000000 */
[----:B------:R-:W-:Y:S01]  /*1dc0*/  UMOV UR25, 0x4410010 ;  /* 0x0441001000197882 */ /* 0x000fe20000000000 */
[----:B------:R-:W-:Y:S01]  /*1dd0*/  UMOV UR28, 0x0 ;  /* 0x00000000001c7882 */ /* 0x000fe20000000000 */
[----:B------:R-:W-:Y:S01]  /*1de0*/  UMOV UR29, 0x4410010 ;  /* 0x04410010001d7882 */ /* 0x000fe20000000000 */
[----:B------:R-:W-:Y:S01]  /*1df0*/  UMOV UR30, 0x0 ;  /* 0x00000000001e7882 */ /* 0x000fe20000000000 */
[----:B------:R-:W-:Y:S01]  /*1e00*/  UMOV UR31, 0x4410010 ;  /* 0x04410010001f7882 */ /* 0x000fe20000000000 */
[----:B------:R2:W-:Y:S01]  /*1e10*/  UTCQMMA gdesc[UR16], gdesc[UR18], tmem[UR32], tmem[UR24], idesc[UR25], UPT ;  /* 0x00ff1812100075ea */ /* 0x0005e2000b800320 */
[----:B------:R-:W-:Y:S01]  /*1e20*/  UMOV UR42, 0x0 ;  /* 0x00000000002a7882 */ /* 0x000fe20000000000 */
[----:B------:R-:W-:Y:S01]  /*1e30*/  UMOV UR43, 0x4410010 ;  /* 0x04410010002b7882 */ /* 0x000fe20000000000 */
[----:B------:R2:W-:Y:S01]  /*1e40*/  UTCQMMA gdesc[UR22], gdesc[UR20], tmem[UR32], tmem[UR28], idesc[UR29], UPT ;  /* 0x00ff1c14160075ea */ /* 0x0005e2000b800320 */
[----:B------:R2:W-:Y:S01]  /*1e50*/  UTCQMMA gdesc[UR34], gdesc[UR36], tmem[UR32], tmem[UR30], idesc[UR31], UPT ;  /* 0x00ff1e24220075ea */ /* 0x0005e2000b800320 */
[----:B------:R2:W-:Y:S01]  /*1e60*/  UTCQMMA gdesc[UR38], gdesc[UR40], tmem[UR32], tmem[UR42], idesc[UR43], UPT ;  /* 0x00ff2a28260075ea */ /* 0x0005e2000b800320 */
[----:B------:R-:W-:Y:S01]  /*1e70*/  NOP ;  /* 0x0000000000007918 */ /* 0x000fe20000000000 */
.L_x_58:
[----:B------:R-:W-:-:S04]  /*1e80*/  ELECT P0, URZ, PT ;  /* 0x0000000000ff782f */ /* 0x000fc80003800000 */
[----:B------:R-:W-:-:S13]  /*1e90*/  ISETP.LT.U32.AND P0, PT, R132, 0x20, P0 ;  /* 0x000000208400780c */ /* 0x000fda0000701070 */
[----:B------:R-:W-:Y:S01]  /*1ea0*/  VOTEU.ANY UP0, P0 ;  /* 0x0000000000ff7886 */ /* 0x000fe20000000100 */
[----:B------:R-:W-:-:S04]  /*1eb0*/  VOTEU.ANY UP1, P0 ;  /* 0x0000000000ff7886 */ /* 0x000fc80000020100 */
[----:B------:R-:W-:Y:S02]  /*1ec0*/  @UP0 UMOV UR15, UR4 ;  /* 0x00000004000f0c82 */ /* 0x000fe40008000000 */
[----:B------:R4:W-:Y:S01]  /*1ed0*/  @UP1 UTCBAR [UR15], URZ ;  /* 0x000000ff0f0013e9 */ /* 0x0009e200080000ff */
[----:B------:R-:W-:Y:S06]  /*1ee0*/  BAR.SYNC.DEFER_BLOCKING 0x0 ;  /* 0x0000000000007b1d */ /* 0x000fec0000010000 */
[----:B------:R-:W5:Y:S02]  /*1ef0*/  SYNCS.PHASECHK.TRANS64.TRYWAIT P0, [UR10+0xa010], R3 ;  /* 0x00a01003ff0075a7 */ /* 0x000f64000800110a */
[----:B----45:R-:W-:Y:S05]  /*1f00*/  @!P0 BRA `(.L_x_59) ;  /* 0x0000000800b08947 */ /* 0x030fea0003800000 */
.L_x_69:
[----:B------:R-:W-:Y:S01]  /*1f10*/  UIADD3 UR26, UPT, UPT, UR26, 0x80, URZ ;  /* 0x000000801a1a7890 */ /* 0x000fe2000fffe0ff */
[----:B------:R-:W-:-:S03]  /*1f20*/  LOP3.LUT R2, R2, 0x1, RZ, 0x3c, !PT ;  /* 0x0000000102027812 */ /* 0x000fc600078e3cff */
[----:B-1----:R-:W-:-:S09]  /*1f30*/  UISETP.GE.AND UP0, UPT, UR26, UR33, UPT ;  /* 0x000000211a00728c */ /* 0x002fd2000bf06270 */
[----:B------:R-:W-:Y:S05]  /*1f40*/  BRA.U !UP0, `(.L_x_60) ;  /* 0xfffffffd08207547 */ /* 0x000fea000b83ffff */
.L_x_53:
[----:B--2-4-:R-:W-:Y:S06]  /*1f50*/  BAR.SYNC.DEFER_BLOCKING 0x0 ;  /* 0x0000000000007b1d */ /* 0x014fec0000010000 */
[----:B------:R-:W-:Y:S04]  /*1f60*/  BSSY.RECONVERGENT B3, `(.L_x_61) ;  /* 0x0000004000037945 */ /* 0x000fe80003800200 */
[----:B------:R-:W-:Y:S05]  /*1f70*/  @P3 BRA `(.L_x_62) ;  /* 0x0000000000083947 */ /* 0x000fea0003800000 */
[----:B------:R-:W2:Y:S02]  /*1f80*/  SYNCS.CCTL.IV [UR10+0xa000] ;  /* 0x00a00000ff0079b1 */ /* 0x000ea4000800000a */
[----:B--2---:R-:W2:Y:S02]  /*1f90*/  SYNCS.CCTL.IV [UR10+0xa010] ;  /* 0x00a01000ff0079b1 */ /* 0x004ea4000800000a */
.L_x_62:
[----:B-1----:R-:W-:Y:S05]  /*1fa0*/  BSYNC.RECONVERGENT B3 ;  /* 0x0000000000037941 */ /* 0x002fea0003800200 */
.L_x_61:
[----:B------:R-:W-:Y:S01]  /*1fb0*/  USHF.L.U32 UR4, UR14, 0x15, URZ ;  /* 0x000000150e047899 */ /* 0x000fe200080006ff */
[C---:B------:R-:W-:Y:S01]  /*1fc0*/  IMAD.SHL.U32 R2, R0.reuse, 0x40, RZ ;  /* 0x0000004000027824 */ /* 0x040fe200078e00ff */
[----:B------:R-:W-:Y:S01]  /*1fd0*/  ELECT P0, URZ, PT ;  /* 0x0000000000ff782f */ /* 0x000fe20003800000 */
[C---:B------:R-:W-:Y:S01]  /*1fe0*/  IMAD.SHL.U32 R133, R0.reuse, 0x80, RZ ;  /* 0x0000008000857824 */ /* 0x040fe200078e00ff */
[----:B------:R-:W-:Y:S01]  /*1ff0*/  ULOP3.LUT UR4, UR4, 0x600000, URZ, 0xc0, !UPT ;  /* 0x0060000004047892 */ /* 0x000fe2000f8ec0ff */
[----:B------:R-:W-:Y:S01]  /*2000*/  IMAD.SHL.U32 R3, R0, 0x10, RZ ;  /* 0x0000001000037824 */ /* 0x000fe200078e00ff */
[----:B------:R-:W-:Y:S01]  /*2010*/  LOP3.LUT R2, R2, 0x1800, RZ, 0xc0, !PT ;  /* 0x0000180002027812 */ /* 0x000fe200078ec0ff */
[----:B------:R-:W-:Y:S01]  /*2020*/  IMAD.SHL.U32 R0, R0, 0x200, RZ ;  /* 0x0000020000007824 */ /* 0x000fe200078e00ff */
[----:B------:R-:W-:Y:S01]  /*2030*/  UIADD3 UR4, UPT, UPT, UR32, UR4, URZ ;  /* 0x0000000420047290 */ /* 0x000fe2000fffe0ff */
[----:B------:R-:W-:Y:S01]  /*2040*/  LOP3.LUT R133, R133, 0x780, RZ, 0xc0, !PT ;  /* 0x0000078085857812 */ /* 0x000fe200078ec0ff */
[----:B------:R-:W-:Y:S01]  /*2050*/  ULOP3.LUT UR14, UR14, 0x1, URZ, 0xc0, !UPT ;  /* 0x000000010e0e7892 */ /* 0x000fe2000f8ec0ff */
[----:B------:R-:W-:Y:S01]  /*2060*/  LOP3.LUT R2, R2, 0x70, R3, 0xf8, !PT ;  /* 0x0000007002027812 */ /* 0x000fe200078ef803 */
[----:B------:R-:W-:Y:S01]  /*2070*/  UMOV UR6, UR27 ;  /* 0x0000001b00067c82 */ /* 0x000fe20008000000 */
[----:B------:R-:W-:Y:S01]  /*2080*/  LOP3.LUT R133, R133, 0x2000, R0, 0xf8, !PT ;  /* 0x0000200085857812 */ /* 0x000fe200078ef800 */
[----:B------:R-:W-:Y:S01]  /*2090*/  ULEA UR5, UR14, UR11, 0x7 ;  /* 0x0000000b0e057291 */ /* 0x000fe2000f8e38ff */
[----:B------:R-:W-:-:S02]  /*20a0*/  ISETP.LT.U32.AND P0, PT, R132, 0x40, P0 ;  /* 0x000000408400780c */ /* 0x000fc40000701070 */
[----:B---3--:R-:W-:Y:S01]  /*20b0*/  LDTM.16dp32bit_t0_t15.x128 R4, tmem[UR4] ;  /* 0x00000004000479ee */ /* 0x008fe20008b80000 */
[----:B------:R-:W1:Y:S01]  /*20c0*/  LDTM.16dp32bit_t16_t31.x128 R4, tmem[UR4+0x80] ;  /* 0x00008004000479ee */ /* 0x000e620008ba0000 */
[----:B------:R-:W-:Y:S01]  /*20d0*/  LOP3.LUT R0, R133, R2, RZ, 0xfc, !PT ;  /* 0x0000000285007212 */ /* 0x000fe200078efcff */
[----:B------:R-:W-:Y:S01]  /*20e0*/  NOP ;  /* 0x0000000000007918 */ /* 0x000fe20000000000 */
[----:B------:R-:W-:Y:S02]  /*20f0*/  ULEA UR4, UR14, UR10, 0xd ;  /* 0x0000000a0e047291 */ /* 0x000fe4000f8e68ff */
[C---:B------:R-:W-:Y:S02]  /*2100*/  LOP3.LUT R2, R0.reuse, 0x10, RZ, 0x3c, !PT ;  /* 0x0000001000027812 */ /* 0x040fe400078e3cff */
[----:B------:R-:W-:-:S03]  /*2110*/  LOP3.LUT R3, R0, 0x20, RZ, 0x3c, !PT ;  /* 0x0000002000037812 */ /* 0x000fc600078e3cff */
[----:B-1----:R-:W-:Y:S01]  /*2120*/  VOTEU.ANY UP1, P0 ;  /* 0x0000000000ff7886 */ /* 0x002fe20000020100 */
[----:B------:R-:W-:Y:S01]  /*2130*/  VOTEU.ANY UP0, P0 ;  /* 0x0000000000ff7886 */ /* 0x000fe20000000100 */
[----:B------:R-:W-:Y:S02]  /*2140*/  F2FP.SATFINITE.E4M3.F32.PACK_AB_MERGE_C R6, R7, R6, RZ ;  /* 0x000000060706723e */ /* 0x000fe400048070ff */
[----:B------:R-:W-:Y:S02]  /*2150*/  F2FP.SATFINITE.E4M3.F32.PACK_AB_MERGE_C R10, R11, R10, RZ ;  /* 0x0000000a0b0a723e */ /* 0x000fe400048070ff */
[----:B------:R-:W-:Y:S02]  /*2160*/  F2FP.SATFINITE.E4M3.F32.PACK_AB_MERGE_C R14, R15, R14, RZ ;  /* 0x0000000e0f0e723e */ /* 0x000fe400048070ff */
[----:B------:R-:W-:Y:S02]  /*2170*/  F2FP.SATFINITE.E4M3.F32.PACK_AB_MERGE_C R7, R19, R18, RZ ;  /* 0x000000121307723e */ /* 0x000fe400048070ff */
[----:B------:R-:W-:-:S02]  /*2180*/  F2FP.SATFINITE.E4M3.F32.PACK_AB_MERGE_C R22, R23, R22, RZ ;  /* 0x000000161716723e */ /* 0x000fc400048070ff */
[----:B------:R-:W-:Y:S02]  /*2190*/  F2FP.SATFINITE.E4M3.F32.PACK_AB_MERGE_C R26, R27, R26, RZ ;  /* 0x0000001a1b1a723e */ /* 0x000fe400048070ff */
        /* <DEDUP_REMOVED lines=11> */
[----:B------:R-:W-:Y:S02]  /*2250*/  F2FP.SATFINITE.E4M3.F32.PACK_AB_MERGE_C R4, R5, R4, R6 ;  /* 0x000000040504723e */ /* 0x000fe40004807006 */
[----:B------:R-:W-:Y:S02]  /*2260*/  F2FP.SATFINITE.E4M3.F32.PACK_AB_MERGE_C R74, R75, R74, RZ ;  /* 0x0000004a4b4a723e */ /* 0x000fe400048070ff */
[----:B------:R-:W-:Y:S02]  /*2270*/  F2FP.SATFINITE.E4M3.F32.PACK_AB_MERGE_C R78, R79, R78, RZ ;  /* 0x0000004e4f4e723e */ /* 0x000fe400048070ff */
[----:B------:R-:W-:Y:S02]  /*2280*/  F2FP.SATFINITE.E4M3.F32.PACK_AB_MERGE_C R71, R83, R82, RZ ;  /* 0x000000525347723e */ /* 0x000fe400048070ff */
[----:B------:R-:W-:Y:S02]  /*2290*/  F2FP.SATFINITE.E4M3.F32.PACK_AB_MERGE_C R86, R87, R86, RZ ;  /* 0x000000565756723e */ /* 0x000fe400048070ff */
[----:B------:R-:W-:-:S02]  /*22a0*/  F2FP.SATFINITE.E4M3.F32.PACK_AB_MERGE_C R5, R9, R8, R10 ;  /* 0x000000080905723e */ /* 0x000fc4000480700a */
[----:B------:R-:W-:Y:S02]  /*22b0*/  F2FP.SATFINITE.E4M3.F32.PACK_AB_MERGE_C R6, R13, R12, R14 ;  /* 0x0000000c0d06723e */ /* 0x000fe4000480700e */
[----:B------:R-:W-:Y:S02]  /*22c0*/  F2FP.SATFINITE.E4M3.F32.PACK_AB_MERGE_C R7, R17, R16, R7 ;  /* 0x000000101107723e */ /* 0x000fe40004807007 */
[----:B------:R-:W-:Y:S02]  /*22d0*/  F2FP.SATFINITE.E4M3.F32.PACK_AB_MERGE_C R20, R21, R20, R22 ;  /* 0x000000141514723e */ /* 0x000fe40004807016 */
[----:B------:R-:W-:Y:S01]  /*22e0*/  F2FP.SATFINITE.E4M3.F32.PACK_AB_MERGE_C R90, R91, R90, RZ ;  /* 0x0000005a5b5a723e */ /* 0x000fe200048070ff */
[----:B--2---:R1:W-:Y:S01]  /*22f0*/  STS.128 [R0+UR10], R4 ;  /* 0x0000000400007988 */ /* 0x0043e20008000c0a */
[----:B------:R-:W-:Y:S02]  /*2300*/  F2FP.SATFINITE.E4M3.F32.PACK_AB_MERGE_C R94, R95, R94, RZ ;  /* 0x0000005e5f5e723e */ /* 0x000fe400048070ff */
[----:B------:R-:W-:-:S02]  /*2310*/  F2FP.SATFINITE.E4M3.F32.PACK_AB_MERGE_C R98, R99, R98, RZ ;  /* 0x000000626362723e */ /* 0x000fc400048070ff */
[----:B------:R-:W-:Y:S02]  /*2320*/  F2FP.SATFINITE.E4M3.F32.PACK_AB_MERGE_C R102, R103, R102, RZ ;  /* 0x000000666766723e */ /* 0x000fe400048070ff */
[----:B------:R-:W-:Y:S02]  /*2330*/  F2FP.SATFINITE.E4M3.F32.PACK_AB_MERGE_C R21, R25, R24, R26 ;  /* 0x000000181915723e */ /* 0x000fe4000480701a */
[----:B------:R-:W-:Y:S02]  /*2340*/  F2FP.SATFINITE.E4M3.F32.PACK_AB_MERGE_C R22, R29, R28, R30 ;  /* 0x0000001c1d16723e */ /* 0x000fe4000480701e */
[----:B------:R-:W-:Y:S02]  /*2350*/  F2FP.SATFINITE.E4M3.F32.PACK_AB_MERGE_C R23, R33, R32, R23 ;  /* 0x000000202117723e */ /* 0x000fe40004807017 */
[----:B------:R-:W-:Y:S02]  /*2360*/  F2FP.SATFINITE.E4M3.F32.PACK_AB_MERGE_C R36, R37, R36, R38 ;  /* 0x000000242524723e */ /* 0x000fe40004807026 */
[----:B------:R-:W-:Y:S01]  /*2370*/  F2FP.SATFINITE.E4M3.F32.PACK_AB_MERGE_C R106, R107, R106, RZ ;  /* 0x0000006a6b6a723e */ /* 0x000fe200048070ff */
[----:B------:R1:W-:Y:S01]  /*2380*/  STS.128 [R2+UR10], R20 ;  /* 0x0000001402007988 */ /* 0x0003e20008000c0a */
[----:B------:R-:W-:-:S02]  /*2390*/  F2FP.SATFINITE.E4M3.F32.PACK_AB_MERGE_C R110, R111, R110, RZ ;  /* 0x0000006e6f6e723e */ /* 0x000fc400048070ff */
[----:B------:R-:W-:Y:S02]  /*23a0*/  F2FP.SATFINITE.E4M3.F32.PACK_AB_MERGE_C R114, R115, R114, RZ ;  /* 0x000000727372723e */ /* 0x000fe400048070ff */
[----:B------:R-:W-:Y:S02]  /*23b0*/  F2FP.SATFINITE.E4M3.F32.PACK_AB_MERGE_C R118, R119, R118, RZ ;  /* 0x000000767776723e */ /* 0x000fe400048070ff */
[----:B------:R-:W-:Y:S02]  /*23c0*/  F2FP.SATFINITE.E4M3.F32.PACK_AB_MERGE_C R37, R41, R40, R42 ;  /* 0x000000282925723e */ /* 0x000fe4000480702a */
[----:B------:R-:W-:Y:S02]  /*23d0*/  F2FP.SATFINITE.E4M3.F32.PACK_AB_MERGE_C R38, R45, R44, R46 ;  /* 0x0000002c2d26723e */ /* 0x000fe4000480702e */
[----:B------:R-:W-:Y:S02]  /*23e0*/  F2FP.SATFINITE.E4M3.F32.PACK_AB_MERGE_C R39, R49, R48, R39 ;  /* 0x000000303127723e */ /* 0x000fe40004807027 */
[----:B------:R-:W-:-:S02]  /*23f0*/  F2FP.SATFINITE.E4M3.F32.PACK_AB_MERGE_C R52, R53, R52, R54 ;  /* 0x000000343534723e */ /* 0x000fc40004807036 */
[----:B------:R-:W-:Y:S01]  /*2400*/  F2FP.SATFINITE.E4M3.F32.PACK_AB_MERGE_C R122, R123, R122, RZ ;  /* 0x0000007a7b7a723e */ /* 0x000fe200048070ff */
[----:B------:R1:W-:Y:S01]  /*2410*/  STS.128 [R3+UR10], R36 ;  /* 0x0000002403007988 */ /* 0x0003e20008000c0a */
[----:B------:R-:W-:Y:S02]  /*2420*/  F2FP.SATFINITE.E4M3.F32.PACK_AB_MERGE_C R126, R127, R126, RZ ;  /* 0x0000007e7f7e723e */ /* 0x000fe400048070ff */
[----:B------:R-:W-:Y:S02]  /*2430*/  F2FP.SATFINITE.E4M3.F32.PACK_AB_MERGE_C R130, R131, R130, RZ ;  /* 0x000000828382723e */ /* 0x000fe400048070ff */
[----:B------:R-:W-:Y:S02]  /*2440*/  F2FP.SATFINITE.E4M3.F32.PACK_AB_MERGE_C R53, R57, R56, R58 ;  /* 0x000000383935723e */ /* 0x000fe4000480703a */
[----:B------:R-:W-:Y:S02]  /*2450*/  F2FP.SATFINITE.E4M3.F32.PACK_AB_MERGE_C R54, R61, R60, R62 ;  /* 0x0000003c3d36723e */ /* 0x000fe4000480703e */
[----:B------:R-:W-:-:S02]  /*2460*/  F2FP.SATFINITE.E4M3.F32.PACK_AB_MERGE_C R55, R65, R64, R55 ;  /* 0x000000404137723e */ /* 0x000fc40004807037 */
[----:B------:R-:W-:Y:S02]  /*2470*/  F2FP.SATFINITE.E4M3.F32.PACK_AB_MERGE_C R68, R69, R68, R70 ;  /* 0x000000444544723e */ /* 0x000fe40004807046 */
[----:B------:R-:W-:Y:S02]  /*2480*/  LOP3.LUT R8, R0, 0x30, RZ, 0x3c, !PT ;  /* 0x0000003000087812 */ /* 0x000fe400078e3cff */
[----:B------:R-:W-:Y:S02]  /*2490*/  F2FP.SATFINITE.E4M3.F32.PACK_AB_MERGE_C R69, R73, R72, R74 ;  /* 0x000000484945723e */ /* 0x000fe4000480704a */
[----:B------:R-:W-:Y:S01]  /*24a0*/  F2FP.SATFINITE.E4M3.F32.PACK_AB_MERGE_C R70, R77, R76, R78 ;  /* 0x0000004c4d46723e */ /* 0x000fe2000480704e */
[----:B------:R1:W-:Y:S01]  /*24b0*/  STS.128 [R8+UR10], R52 ;  /* 0x0000003408007988 */ /* 0x0003e20008000c0a */
[----:B------:R-:W-:Y:S02]  /*24c0*/  F2FP.SATFINITE.E4M3.F32.PACK_AB_MERGE_C R71, R81, R80, R71 ;  /* 0x000000505147723e */ /* 0x000fe40004807047 */
[----:B------:R-:W-:-:S02]  /*24d0*/  F2FP.SATFINITE.E4M3.F32.PACK_AB_MERGE_C R84, R85, R84, R86 ;  /* 0x000000545554723e */ /* 0x000fc40004807056 */
[C---:B------:R-:W-:Y:S02]  /*24e0*/  LOP3.LUT R9, R0.reuse, 0x40, RZ, 0x3c, !PT ;  /* 0x0000004000097812 */ /* 0x040fe400078e3cff */
[----:B------:R-:W-:Y:S02]  /*24f0*/  F2FP.SATFINITE.E4M3.F32.PACK_AB_MERGE_C R85, R89, R88, R90 ;  /* 0x000000585955723e */ /* 0x000fe4000480705a */
[----:B------:R-:W-:Y:S01]  /*2500*/  F2FP.SATFINITE.E4M3.F32.PACK_AB_MERGE_C R86, R93, R92, R94 ;  /* 0x0000005c5d56723e */ /* 0x000fe2000480705e */
[----:B------:R1:W-:Y:S01]  /*2510*/  STS.128 [R9+UR10], R68 ;  /* 0x0000004409007988 */ /* 0x0003e20008000c0a */
[----:B------:R-:W-:Y:S02]  /*2520*/  F2FP.SATFINITE.E4M3.F32.PACK_AB_MERGE_C R87, R97, R96, R98 ;  /* 0x000000606157723e */ /* 0x000fe40004807062 */
[----:B------:R-:W-:Y:S02]  /*2530*/  F2FP.SATFINITE.E4M3.F32.PACK_AB_MERGE_C R100, R101, R100, R102 ;  /* 0x000000646564723e */ /* 0x000fe40004807066 */
[----:B------:R-:W-:-:S02]  /*2540*/  LOP3.LUT R10, R0, 0x50, RZ, 0x3c, !PT ;  /* 0x00000050000a7812 */ /* 0x000fc400078e3cff */
[----:B------:R-:W-:Y:S02]  /*2550*/  F2FP.SATFINITE.E4M3.F32.PACK_AB_MERGE_C R101, R105, R104, R106 ;  /* 0x000000686965723e */ /* 0x000fe4000480706a */
[----:B------:R-:W-:Y:S01]  /*2560*/  F2FP.SATFINITE.E4M3.F32.PACK_AB_MERGE_C R102, R109, R108, R110 ;  /* 0x0000006c6d66723e */ /* 0x000fe2000480706e */
[----:B------:R1:W-:Y:S01]  /*2570*/  STS.128 [R10+UR10], R84 ;  /* 0x000000540a007988 */ /* 0x0003e20008000c0a */
[----:B------:R-:W-:Y:S02]  /*2580*/  F2FP.SATFINITE.E4M3.F32.PACK_AB_MERGE_C R103, R113, R112, R114 ;  /* 0x000000707167723e */ /* 0x000fe40004807072 */
[----:B------:R-:W-:Y:S02]  /*2590*/  F2FP.SATFINITE.E4M3.F32.PACK_AB_MERGE_C R116, R117, R116, R118 ;  /* 0x000000747574723e */ /* 0x000fe40004807076 */
[----:B------:R-:W-:Y:S02]  /*25a0*/  LOP3.LUT R11, R0, 0x60, RZ, 0x3c, !PT ;  /* 0x00000060000b7812 */ /* 0x000fe400078e3cff */
[----:B------:R-:W-:-:S02]  /*25b0*/  F2FP.SATFINITE.E4M3.F32.PACK_AB_MERGE_C R117, R121, R120, R122 ;  /* 0x000000787975723e */ /* 0x000fc4000480707a */
[----:B------:R-:W-:Y:S01]  /*25c0*/  F2FP.SATFINITE.E4M3.F32.PACK_AB_MERGE_C R118, R125, R124, R126 ;  /* 0x0000007c7d76723e */ /* 0x000fe2000480707e */
[----:B------:R1:W-:Y:S01]  /*25d0*/  STS.128 [R11+UR10], R100 ;  /* 0x000000640b007988 */ /* 0x0003e20008000c0a */
[----:B------:R-:W-:Y:S02]  /*25e0*/  F2FP.SATFINITE.E4M3.F32.PACK_AB_MERGE_C R119, R129, R128, R130 ;  /* 0x000000808177723e */ /* 0x000fe40004807082 */
[----:B------:R-:W-:-:S05]  /*25f0*/  LOP3.LUT R12, R0, 0x70, RZ, 0x3c, !PT ;  /* 0x00000070000c7812 */ /* 0x000fca00078e3cff */
[----:B------:R1:W-:Y:S01]  /*2600*/  STS.128 [R12+UR10], R116 ;  /* 0x000000740c007988 */ /* 0x0003e20008000c0a */
[----:B------:R2:W-:Y:S06]  /*2610*/  MEMBAR.ALL.CTA ;  /* 0x0000000000007992 */ /* 0x0005ec0000008000 */
[----:B--2---:R-:W2:Y:S02]  /*2620*/  FENCE.VIEW.ASYNC.S ;  /* 0x00000000000073c6 */ /* 0x004ea40000000000 */
[----:B--2---:R-:W-:Y:S06]  /*2630*/  BAR.SYNC.DEFER_BLOCKING 0x0 ;  /* 0x0000000000007b1d */ /* 0x004fec0000010000 */
[----:B------:R1:W-:Y:S01]  /*2640*/  @UP1 UTMASTG.2D [UR4], [UR12] ;  /* 0x000000040c0013b5 */ /* 0x0003e20008008000 */
[----:B------:R0:W-:Y:S01]  /*2650*/  UTMACMDFLUSH ;  /* 0x00000000000079b7 */ /* 0x0001e20000000000 */
[----:B------:R-:W-:-:S04]  /*2660*/  DEPBAR.LE SB0, 0x0 ;  /* 0x000080000000791a */ /* 0x000fc80000000000 */
[----:B------:R-:W-:Y:S08]  /*2670*/  BAR.SYNC.DEFER_BLOCKING 0x0 ;  /* 0x0000000000007b1d */ /* 0x000ff00000010000 */
[----:B------:R-:W-:Y:S06]  /*2680*/  BAR.SYNC.DEFER_BLOCKING 0x0 ;  /* 0x0000000000007b1d */ /* 0x000fec0000010000 */
[----:B-1----:R-:W-:Y:S05]  /*2690*/  @P2 BRA `(.L_x_63) ;  /* 0x0000000000a02947 */ /* 0x002fea0003800000 */
[----:B------:R-:W1:Y:S01]  /*26a0*/  S2UR UR5, SR_CgaCtaId ;  /* 0x00000000000579c3 */ /* 0x000e620000008800 */
[----:B------:R-:W-:Y:S01]  /*26b0*/  NOP ;  /* 0x0000000000007918 */ /* 0x000fe20000000000 */
[----:B------:R-:W-:Y:S01]  /*26c0*/  UMOV UR4, 0x50 ;  /* 0x0000005000047882 */ /* 0x000fe20000000000 */
[----:B------:R-:W-:Y:S02]  /*26d0*/  IMAD.U32 R0, RZ, RZ, UR32 ;  /* 0x00000020ff007e24 */ /* 0x000fe4000f8e00ff */
[----:B------:R-:W-:Y:S02]  /*26e0*/  IMAD.MOV.U32 R3, RZ, RZ, 0xff ;  /* 0x000000ffff037424 */ /* 0x000fe400078e00ff */
[----:B------:R-:W-:Y:S01]  /*26f0*/  IMAD.MOV.U32 R7, RZ, RZ, 0x1 ;  /* 0x00000001ff077424 */ /* 0x000fe200078e00ff */
[----:B------:R-:W-:-:S04]  /*2700*/  LOP3.LUT R0, R0, 0xffff, RZ, 0xc0, !PT ;  /* 0x0000ffff00007812 */ /* 0x000fc800078ec0ff */
[----:B------:R-:W-:-:S05]  /*2710*/  SHF.R.U32.HI R0, RZ, 0x5, R0 ;  /* 0x00000005ff007819 */ /* 0x000fca0000011600 */
[----:B------:R-:W-:Y:S01]  /*2720*/  VIADD R2, R0, 0x10 ;  /* 0x0000001000027836 */ /* 0x000fe20000000000 */
[----:B------:R-:W-:Y:S01]  /*2730*/  SHF.L.U32 R0, R3, R0, RZ ;  /* 0x0000000003007219 */ /* 0x000fe200000006ff */
[----:B-1----:R-:W-:-:S03]  /*2740*/  ULEA UR6, UR5, UR4, 0x18 ;  /* 0x0000000405067291 */ /* 0x002fc6000f8ec0ff */
[----:B------:R-:W-:-:S04]  /*2750*/  SHF.L.U32 R3, R7, R2, RZ ;  /* 0x0000000207037219 */ /* 0x000fc800000006ff */
[----:B------:R-:W-:Y:S02]  /*2760*/  LOP3.LUT R0, R3, R0, RZ, 0xfc, !PT ;  /* 0x0000000003007212 */ /* 0x000fe400078efcff */
[----:B------:R-:W1:Y:S02]  /*2770*/  LDS R5, [UR6] ;  /* 0x00000006ff057984 */ /* 0x000e640008000800 */
[C---:B------:R-:W-:Y:S02]  /*2780*/  LOP3.LUT R2, R0.reuse, 0xffff, RZ, 0xc0, !PT ;  /* 0x0000ffff00027812 */ /* 0x040fe400078ec0ff */
[----:B-1----:R-:W-:-:S04]  /*2790*/  LOP3.LUT R3, R0, 0xffff, R5, 0x80, !PT ;  /* 0x0000ffff00037812 */ /* 0x002fc800078e8005 */
[----:B------:R-:W-:-:S13]  /*27a0*/  ISETP.NE.AND P0, PT, R3, R2, PT ;  /* 0x000000020300720c */ /* 0x000fda0003f05270 */
[----:B------:R-:W-:Y:S05]  /*27b0*/  @P0 BRA `(.L_x_64) ;  /* 0x0000000000500947 */ /* 0x000fea0003800000 */
[----:B------:R-:W-:Y:S02]  /*27c0*/  SHF.R.U32.HI R5, RZ, 0x10, R5 ;  /* 0x00000010ff057819 */ /* 0x000fe40000011605 */
[----:B------:R-:W-:-:S04]  /*27d0*/  SHF.R.U32.HI R2, RZ, 0x10, R0 ;  /* 0x00000010ff027819 */ /* 0x000fc80000011600 */
[----:B------:R-:W-:-:S04]  /*27e0*/  LOP3.LUT R5, R5, R2, RZ, 0xc0, !PT ;  /* 0x0000000205057212 */ /* 0x000fc800078ec0ff */
[----:B------:R-:W-:-:S13]  /*27f0*/  ISETP.NE.AND P0, PT, R5, R2, PT ;  /* 0x000000020500720c */ /* 0x000fda0003f05270 */
[----:B------:R-:W-:Y:S05]  /*2800*/  @P0 BRA `(.L_x_65) ;  /* 0x0000000000300947 */ /* 0x000fea0003800000 */
[----:B------:R-:W-:Y:S01]  /*2810*/  R2UR UR4, R0 ;  /* 0x00000000000472ca */ /* 0x000fe200000e0000 */
[----:B------:R-:W-:Y:S01]  /*2820*/  VOTEU.ANY UR5, UPT, PT ;  /* 0x0000000000057886 */ /* 0x000fe200038e0100 */
[----:B------:R-:W1:Y:S01]  /*2830*/  S2R R0, SR_LANEID ;  /* 0x0000000000007919 */ /* 0x000e620000000000 */
[----:B------:R-:W-:-:S10]  /*2840*/  UFLO.U32 UR5, UR5 ;  /* 0x00000005000572bd */ /* 0x000fd400080e0000 */
[----:B------:R-:W-:-:S06]  /*2850*/  ULOP3.LUT UR4, URZ, UR4, URZ, 0x33, !UPT ;  /* 0x00000004ff047292 */ /* 0x000fcc000f8e33ff */
[----:B------:R-:W-:-:S04]  /*2860*/  IMAD.U32 R2, RZ, RZ, UR4 ;  /* 0x00000004ff027e24 */ /* 0x000fc8000f8e00ff */
[----:B------:R-:W2:Y:S02]  /*2870*/  REDUX UR7, R2 ;  /* 0x00000000020773c4 */ /* 0x000ea40000000000 */
[----:B------:R3:W-:Y:S01]  /*2880*/  UTCATOMSWS.AND URZ, UR4 ;  /* 0x0000000400ff79e3 */ /* 0x0007e20008000000 */
[----:B-1----:R-:W-:Y:S01]  /*2890*/  ISETP.EQ.U32.AND P0, PT, R0, UR5, PT ;  /* 0x0000000500007c0c */ /* 0x002fe2000bf02070 */
[----:B--2---:R-:W-:-:S12]  /*28a0*/  IMAD.U32 R0, RZ, RZ, UR7 ;  /* 0x00000007ff007e24 */ /* 0x004fd8000f8e00ff */
[----:B------:R3:W-:Y:S01]  /*28b0*/  @P0 ATOMS.AND RZ, [UR6], R0 ;  /* 0x00000000ffff098c */ /* 0x0007e2000a800006 */
[----:B------:R-:W-:Y:S05]  /*28c0*/  BRA `(.L_x_63) ;  /* 0x0000000000147947 */ /* 0x000fea0003800000 */
.L_x_65:
[----:B------:R-:W-:-:S07]  /*28d0*/  MOV R2, 0x28f0 ;  /* 0x000028f000027802 */ /* 0x000fce0000000f00 */
[----:B------:R-:W-:Y:S05]  /*28e0*/  CALL.REL.NOINC `($__internal_0_$__cuda_sm10x_tcgen05_guardrail_trap_col_being_dealloced_not_returned_by_alloc) ;  /* 0x0000000000447944 */ /* 0x000fea0003c00000 */
[----:B------:R-:W-:Y:S05]  /*28f0*/  BRA `(.L_x_63) ;  /* 0x0000000000087947 */ /* 0x000fea0003800000 */
.L_x_64:
[----:B------:R-:W-:-:S07]  /*2900*/  MOV R2, 0x2920 ;  /* 0x0000292000027802 */ /* 0x000fce0000000f00 */
[----:B------:R-:W-:Y:S05]  /*2910*/  CALL.REL.NOINC `($__internal_2_$__cuda_sm10x_tcgen05_guardrail_trap_unallocated_columns_being_dealloced) ;  /* 0x0000000000507944 */ /* 0x000fea0003c00000 */
.L_x_63:
[----:B------:R-:W-:Y:S01]  /*2920*/  NOP ;  /* 0x0000000000007918 */ /* 0x000fe20000000000 */
[----:B---3--:R-:W-:Y:S05]  /*2930*/  EXIT ;  /* 0x000000000000794d */ /* 0x008fea0003800000 */
.L_x_54:
[----:B------:R-:W1:Y:S02]  /*2940*/  SYNCS.PHASECHK.TRANS64.TRYWAIT P0, [UR10+0xa000], RZ ;  /* 0x00a000ffff0075a7 */ /* 0x000e64000800110a */
[----:B-1----:R-:W-:Y:S05]  /*2950*/  @!P0 BRA `(.L_x_54) ;  /* 0xfffffffc00f88947 */ /* 0x002fea000383ffff */
[----:B------:R-:W-:Y:S05]  /*2960*/  BRA `(.L_x_66) ;  /* 0xfffffff000207947 */ /* 0x000fea000383ffff */
.L_x_56:
[----:B------:R-:W1:Y:S02]  /*2970*/  SYNCS.PHASECHK.TRANS64.TRYWAIT P1, [UR10+0xa010], RZ ;  /* 0x00a010ffff0075a7 */ /* 0x000e64000802110a */
[----:B-1----:R-:W-:Y:S05]  /*2980*/  @!P1 BRA `(.L_x_56) ;  /* 0xfffffffc00f89947 */ /* 0x002fea000383ffff */
[----:B------:R-:W-:Y:S05]  /*2990*/  BRA `(.L_x_67) ;  /* 0xfffffff0007c7947 */ /* 0x000fea000383ffff */
.L_x_57:
[----:B------:R-:W2:Y:S02]  /*29a0*/  SYNCS.PHASECHK.TRANS64.TRYWAIT P0, [UR10+0xa000], R3 ;  /* 0x00a00003ff0075a7 */ /* 0x000ea4000800110a */
[----:B--2---:R-:W-:Y:S05]  /*29b0*/  @!P0 BRA `(.L_x_57) ;  /* 0xfffffffc00f88947 */ /* 0x004fea000383ffff */
[----:B------:R-:W-:Y:S05]  /*29c0*/  BRA `(.L_x_68) ;  /* 0xfffffff000f47947 */ /* 0x000fea000383ffff */
.L_x_59:
[----:B------:R-:W4:Y:S02]  /*29d0*/  SYNCS.PHASECHK.TRANS64.TRYWAIT P0, [UR10+0xa010], R3 ;  /* 0x00a01003ff0075a7 */ /* 0x000f24000800110a */
[----:B----4-:R-:W-:Y:S05]  /*29e0*/  @!P0 BRA `(.L_x_59) ;  /* 0xfffffffc00f88947 */ /* 0x010fea000383ffff */
[----:B------:R-:W-:Y:S05]  /*29f0*/  BRA `(.L_x_69) ;  /* 0xfffffff400447947 */ /* 0x000fea000383ffff */
        .weak           $__internal_0_$__cuda_sm10x_tcgen05_guardrail_trap_col_being_dealloced_not_returned_by_alloc
        .type           $__internal_0_$__cuda_sm10x_tcgen05_guardrail_trap_col_being_dealloced_not_returned_by_alloc,@function
        .size           $__internal_0_$__cuda_sm10x_tcgen05_guardrail_trap_col_being_dealloced_not_returned_by_alloc,($__internal_1_$__cuda_sm10x_tcgen05_guardrail_trap_phase_invalid_during_alloc - $__internal_0_$__cuda_sm10x_tcgen05_guardrail_trap_col_being_dealloced_not_returned_by_alloc)
$__internal_0_$__cuda_sm10x_tcgen05_guardrail_trap_col_being_dealloced_not_returned_by_alloc:
[----:B------:R-:W-:Y:S05]  /*2a00*/  BPT.TRAP 0x1 ;  /* 0x000000040000795c */ /* 0x000fea0000300000 */
[----:B------:R-:W-:-:S04]  /*2a10*/  IMAD.MOV.U32 R3, RZ, RZ, 0x0 ;  /* 0x00000000ff037424 */ /* 0x000fc800078e00ff */
[----:B------:R-:W-:Y:S05]  /*2a20*/  RET.REL.NODEC R2 `(gluon_tcgen05) ;  /* 0xffffffd402747950 */ /* 0x000fea0003c3ffff */
        .weak           $__internal_1_$__cuda_sm10x_tcgen05_guardrail_trap_phase_invalid_during_alloc
        .type           $__internal_1_$__cuda_sm10x_tcgen05_guardrail_trap_phase_invalid_during_alloc,@function
        .size           $__internal_1_$__cuda_sm10x_tcgen05_guardrail_trap_phase_invalid_during_alloc,($__internal_2_$__cuda_sm10x_tcgen05_guardrail_trap_unallocated_columns_being_dealloced - $__internal_1_$__cuda_sm10x_tcgen05_guardrail_trap_phase_invalid_during_alloc)
$__internal_1_$__cuda_sm10x_tcgen05_guardrail_trap_phase_invalid_during_alloc:
[----:B------:R-:W-:Y:S05]  /*2a30*/  BPT.TRAP 0x1 ;  /* 0x000000040000795c */ /* 0x000fea0000300000 */
[----:B------:R-:W-:-:S04]  /*2a40*/  IMAD.MOV.U32 R3, RZ, RZ, 0x0 ;  /* 0x00000000ff037424 */ /* 0x000fc800078e00ff */
[----:B------:R-:W-:Y:S05]  /*2a50*/  RET.REL.NODEC R2 `(gluon_tcgen05) ;  /* 0xffffffd402687950 */ /* 0x000fea0003c3ffff */
        .weak           $__internal_2_$__cuda_sm10x_tcgen05_guardrail_trap_unallocated_columns_being_dealloced
        .type           $__internal_2_$__cuda_sm10x_tcgen05_guardrail_trap_unallocated_columns_being_dealloced,@function
        .size           $__internal_2_$__cuda_sm10x_tcgen05_guardrail_trap_unallocated_columns_being_dealloced,(.L_x_73 - $__internal_2_$__cuda_sm10x_tcgen05_guardrail_trap_unallocated_columns_being_dealloced)
$__internal_2_$__cuda_sm10x_tcgen05_guardrail_trap_unallocated_columns_being_dealloced:
[----:B------:R-:W-:Y:S05]  /*2a60*/  BPT.TRAP 0x1 ;  /* 0x000000040000795c */ /* 0x000fea0000300000 */
[----:B------:R-:W-:-:S04]  /*2a70*/  IMAD.MOV.U32 R3, RZ, RZ, 0x0 ;  /* 0x00000000ff037424 */ /* 0x000fc800078e00ff */
[----:B------:R-:W-:Y:S05]  /*2a80*/  RET.REL.NODEC R2 `(gluon_tcgen05) ;  /* 0xffffffd4025c7950 */ /* 0x000fea0003c3ffff */
.L_x_70:
[----:B------:R-:W-:-:S00]  /*2a90*/  BRA `(.L_x_70) ;  /* 0xfffffffc00fc7947 */ /* 0x000fc0000383ffff */
[----:B------:R-:W-:-:S00]  /*2aa0*/  NOP ;  /* 0x0000000000007918 */ /* 0x000fc00000000000 */
        /* <DEDUP_REMOVED lines=13> */
.L_x_73:


//--------------------- .nv.shared.gluon_tcgen05  --------------------------
	.section	.nv.shared.gluon_tcgen05,"aw",@nobits
	.sectionflags	@""
	.align	16
	.zero		1024


//--------------------- .nv.shared.reserved.0     --------------------------
	.section	.nv.shared.reserved.0,"aw",@nobits
	.align	8
	.weak		__nv_reservedSMEM_offset_0_alias
	.size		__nv_reservedSMEM_offset_0_alias, 0, 64
	.other		__nv_reservedSMEM_offset_0_alias,@"STO_CUDA_RESERVED_SHARED STV_DEFAULT"
__nv_reservedSMEM_offset_0_alias:
	.zero		0
.nv.shared.reserved.0:
	.zero		64
	.weak		__nv_reservedSMEM_allocation_phase
	.type		__nv_reservedSMEM_allocation_phase,@object
	.size		__nv_reservedSMEM_allocation_phase,(.L_0 - __nv_reservedSMEM_allocation_phase)
__nv_reservedSMEM_allocation_phase:
	.zero		1
.L_0:
	.zero		7
	.weak		__nv_reservedSMEM_devtool_atexit_pc
	.type		__nv_reservedSMEM_devtool_atexit_pc,@object
	.size		__nv_reservedSMEM_devtool_atexit_pc,(__nv_reservedSMEM_allocation_mask - __nv_reservedSMEM_devtool_atexit_pc)
__nv_reservedSMEM_devtool_atexit_pc:
	.zero		8
	.weak		__nv_reservedSMEM_allocation_mask
	.type		__nv_reservedSMEM_allocation_mask,@object
	.size		__nv_reservedSMEM_allocation_mask,(.L_2 - __nv_reservedSMEM_allocation_mask)
__nv_reservedSMEM_allocation_mask:
	.zero		4
.L_2:


//--------------------- .nv.constant0.gluon_tcgen05 --------------------------
	.section	.nv.constant0.gluon_tcgen05,"a",@progbits
	.sectionflags	@""
	.align	4
.nv.constant0.gluon_tcgen05:
	.zero		976


//--------------------- SYMBOLS --------------------------

	.type		.nv.reservedSmem.offset0,@object
	.size		.nv.reservedSmem.offset0,0x4
	.type		.nv.reservedSmem.cap,@object
	.size		.nv.reservedSmem.cap,0x4
